	.target	sm_100a

	.elftype	@"ET_EXEC"


//--------------------- .note.nv.tkinfo           --------------------------
	.section	.note.nv.tkinfo,"",@"SHT_NOTE"
	.sectionflags	@"SHF_NOTE_NV_TKINFO"
	.tkinfo
        /*0018*/ 	.word	0x00000002
        /*0030*/ 	.string	""
        /*0030*/ 	.string	"ptxas"
        /*0030*/ 	.string	"Cuda compilation tools, release 13.0, V13.0.88"
        /*0030*/ 	.string	"Build cuda_13.0.r13.0/compiler.36424714_0"
        /*0030*/ 	.string	"-arch sm_100a -m 64 "



//--------------------- .note.nv.cuinfo           --------------------------
	.section	.note.nv.cuinfo,"",@"SHT_NOTE"
	.sectionflags	@"SHF_NOTE_NV_CUINFO"
        /*0018*/ 	.short	0x0002
        /*001a*/ 	.short	0x0064
        /*001c*/ 	.short	0x0082
	.zero		2


//--------------------- .nv.info                  --------------------------
	.section	.nv.info,"",@"SHT_CUDA_INFO"
	.align	4


	//----- nvinfo : EIATTR_REGCOUNT
	.align		4
        /*0000*/ 	.byte	0x04, 0x2f
        /*0002*/ 	.short	(.L_19 - .L_18)
	.align		4
.L_18:
        /*0004*/ 	.word	index@(_ZN7cutlass13device_kernelINS_4gemm6kernel13GemmUniversalIN4cute5tupleIJiiiiEEENS1_10collective13CollectiveMmaINS1_35MainloopSm100TmaUmmaWarpSpecializedILi2ELi2ELi4ENS5_IJNS4_1CILi1EEESB_SB_EEEEENS5_IJNSA_ILi64EEENSA_ILi256EEESE_EEEfNS5_IJlSB_lEEEfSH_NS4_8TiledMMAINS4_8MMA_AtomIJNS4_17SM100_MMA_TF32_SSINS_10tfloat32_tESL_fLi64ELi256ELNS4_4UMMA5MajorE0ELSN_0ELNSM_7ScaleInE0ELSO_0EEEEEENS4_6LayoutISC_NS5_IJNSA_ILi0EEESS_SS_EEEEENS5_IJNS4_10UnderscoreESV_SV_EEEEENS4_13SM90_TMA_LOADENS4_14ComposedLayoutINS4_7SwizzleILi3ELi4ELi3EEENS4_18smem_ptr_flag_bitsILi32EEENSR_INS5_IJNSA_ILi8EEENSA_ILi32EEEEEENS5_IJS15_SB_EEEEEEEvNS4_8identityESY_S19_vS1A_EENS_8epilogue10collective18CollectiveEpilogueINS1C_23Sm100TmaWarpSpecializedILi4ELi2ELi16ELb1ELb0EEEJSG_NS5_IJNSR_ISE_SB_EENSR_IS15_SB_EEEEEfSH_fSH_NS1C_6fusion15FusionCallbacksIS1G_NS1K_17LinearCombinationIffffLNS_15FloatRoundStyleE2EEESG_S1J_JEEENS4_5SM1004TMEM4LOAD26SM100_TMEM_LOAD_16dp128b8xESY_S19_NS4_17SM75_U32x4_LDSM_NENS4_14SM90_TMA_STOREES19_NS4_17SM90_U32x4_STSM_NENS4_39AutoVectorizingCopyWithAssumedAlignmentILi128EEEEEEvvEEEEvNT_6ParamsE)
        /*0008*/ 	.word	0x0000005e


	//----- nvinfo : EIATTR_FRAME_SIZE
	.align		4
.L_19:
        /*000c*/ 	.byte	0x04, 0x11
        /*000e*/ 	.short	(.L_21 - .L_20)
	.align		4
.L_20:
        /*0010*/ 	.word	index@($__internal_2_$__cuda_sm10x_tcgen05_guardrail_trap_unallocated_columns_being_dealloced)
        /*0014*/ 	.word	0x00000000


	//----- nvinfo : EIATTR_FRAME_SIZE
	.align		4
.L_21:
        /*0018*/ 	.byte	0x04, 0x11
        /*001a*/ 	.short	(.L_23 - .L_22)
	.align		4
.L_22:
        /*001c*/ 	.word	index@($__internal_1_$__cuda_sm10x_tcgen05_guardrail_trap_phase_invalid_during_alloc)
        /*0020*/ 	.word	0x00000000


	//----- nvinfo : EIATTR_FRAME_SIZE
	.align		4
.L_23:
        /*0024*/ 	.byte	0x04, 0x11
        /*0026*/ 	.short	(.L_25 - .L_24)
	.align		4
.L_24:
        /*0028*/ 	.word	index@($__internal_0_$__cuda_sm10x_tcgen05_guardrail_trap_col_being_dealloced_not_returned_by_alloc)
        /*002c*/ 	.word	0x00000000


	//----- nvinfo : EIATTR_FRAME_SIZE
	.align		4
.L_25:
        /*0030*/ 	.byte	0x04, 0x11
        /*0032*/ 	.short	(.L_27 - .L_26)
	.align		4
.L_26:
        /*0034*/ 	.word	index@(_ZN7cutlass13device_kernelINS_4gemm6kernel13GemmUniversalIN4cute5tupleIJiiiiEEENS1_10collective13CollectiveMmaINS1_35MainloopSm100TmaUmmaWarpSpecializedILi2ELi2ELi4ENS5_IJNS4_1CILi1EEESB_SB_EEEEENS5_IJNSA_ILi64EEENSA_ILi256EEESE_EEEfNS5_IJlSB_lEEEfSH_NS4_8TiledMMAINS4_8MMA_AtomIJNS4_17SM100_MMA_TF32_SSINS_10tfloat32_tESL_fLi64ELi256ELNS4_4UMMA5MajorE0ELSN_0ELNSM_7ScaleInE0ELSO_0EEEEEENS4_6LayoutISC_NS5_IJNSA_ILi0EEESS_SS_EEEEENS5_IJNS4_10UnderscoreESV_SV_EEEEENS4_13SM90_TMA_LOADENS4_14ComposedLayoutINS4_7SwizzleILi3ELi4ELi3EEENS4_18smem_ptr_flag_bitsILi32EEENSR_INS5_IJNSA_ILi8EEENSA_ILi32EEEEEENS5_IJS15_SB_EEEEEEEvNS4_8identityESY_S19_vS1A_EENS_8epilogue10collective18CollectiveEpilogueINS1C_23Sm100TmaWarpSpecializedILi4ELi2ELi16ELb1ELb0EEEJSG_NS5_IJNSR_ISE_SB_EENSR_IS15_SB_EEEEEfSH_fSH_NS1C_6fusion15FusionCallbacksIS1G_NS1K_17LinearCombinationIffffLNS_15FloatRoundStyleE2EEESG_S1J_JEEENS4_5SM1004TMEM4LOAD26SM100_TMEM_LOAD_16dp128b8xESY_S19_NS4_17SM75_U32x4_LDSM_NENS4_14SM90_TMA_STOREES19_NS4_17SM90_U32x4_STSM_NENS4_39AutoVectorizingCopyWithAssumedAlignmentILi128EEEEEEvvEEEEvNT_6ParamsE)
        /*0038*/ 	.word	0x00000000


	//----- nvinfo : EIATTR_MIN_STACK_SIZE
	.align		4
.L_27:
        /*003c*/ 	.byte	0x04, 0x12
        /*003e*/ 	.short	(.L_29 - .L_28)
	.align		4
.L_28:
        /*0040*/ 	.word	index@(_ZN7cutlass13device_kernelINS_4gemm6kernel13GemmUniversalIN4cute5tupleIJiiiiEEENS1_10collective13CollectiveMmaINS1_35MainloopSm100TmaUmmaWarpSpecializedILi2ELi2ELi4ENS5_IJNS4_1CILi1EEESB_SB_EEEEENS5_IJNSA_ILi64EEENSA_ILi256EEESE_EEEfNS5_IJlSB_lEEEfSH_NS4_8TiledMMAINS4_8MMA_AtomIJNS4_17SM100_MMA_TF32_SSINS_10tfloat32_tESL_fLi64ELi256ELNS4_4UMMA5MajorE0ELSN_0ELNSM_7ScaleInE0ELSO_0EEEEEENS4_6LayoutISC_NS5_IJNSA_ILi0EEESS_SS_EEEEENS5_IJNS4_10UnderscoreESV_SV_EEEEENS4_13SM90_TMA_LOADENS4_14ComposedLayoutINS4_7SwizzleILi3ELi4ELi3EEENS4_18smem_ptr_flag_bitsILi32EEENSR_INS5_IJNSA_ILi8EEENSA_ILi32EEEEEENS5_IJS15_SB_EEEEEEEvNS4_8identityESY_S19_vS1A_EENS_8epilogue10collective18CollectiveEpilogueINS1C_23Sm100TmaWarpSpecializedILi4ELi2ELi16ELb1ELb0EEEJSG_NS5_IJNSR_ISE_SB_EENSR_IS15_SB_EEEEEfSH_fSH_NS1C_6fusion15FusionCallbacksIS1G_NS1K_17LinearCombinationIffffLNS_15FloatRoundStyleE2EEESG_S1J_JEEENS4_5SM1004TMEM4LOAD26SM100_TMEM_LOAD_16dp128b8xESY_S19_NS4_17SM75_U32x4_LDSM_NENS4_14SM90_TMA_STOREES19_NS4_17SM90_U32x4_STSM_NENS4_39AutoVectorizingCopyWithAssumedAlignmentILi128EEEEEEvvEEEEvNT_6ParamsE)
        /*0044*/ 	.word	0x00000000
.L_29:


//--------------------- .nv.compat                --------------------------
	.section	.nv.compat,"",@"SHT_CUDA_COMPAT_INFO"
	.align	4
        /*0000*/ 	.byte	0x02, 0x09, 0x01, 0x00, 0x02, 0x02, 0x02, 0x00, 0x02, 0x05, 0x05, 0x00, 0x03, 0x07, 0x01, 0x01
        /*0010*/ 	.byte	0x02, 0x03, 0x01, 0x00, 0x02, 0x06, 0x01, 0x00, 0x04, 0x0b, 0x08, 0x00, 0x09, 0x00, 0x00, 0x00
        /*0020*/ 	.byte	0x00, 0x00, 0x00, 0x00


//--------------------- .nv.info._ZN7cutlass13device_kernelINS_4gemm6kernel13GemmUniversalIN4cute5tupleIJiiiiEEENS1_10collective13CollectiveMmaINS1_35MainloopSm100TmaUmmaWarpSpecializedILi2ELi2ELi4ENS5_IJNS4_1CILi1EEESB_SB_EEEEENS5_IJNSA_ILi64EEENSA_ILi256EEESE_EEEfNS5_IJlSB_lEEEfSH_NS4_8TiledMMAINS4_8MMA_AtomIJNS4_17SM100_MMA_TF32_SSINS_10tfloat32_tESL_fLi64ELi256ELNS4_4UMMA5MajorE0ELSN_0ELNSM_7ScaleInE0ELSO_0EEEEEENS4_6LayoutISC_NS5_IJNSA_ILi0EEESS_SS_EEEEENS5_IJNS4_10UnderscoreESV_SV_EEEEENS4_13SM90_TMA_LOADENS4_14ComposedLayoutINS4_7SwizzleILi3ELi4ELi3EEENS4_18smem_ptr_flag_bitsILi32EEENSR_INS5_IJNSA_ILi8EEENSA_ILi32EEEEEENS5_IJS15_SB_EEEEEEEvNS4_8identityESY_S19_vS1A_EENS_8epilogue10collective18CollectiveEpilogueINS1C_23Sm100TmaWarpSpecializedILi4ELi2ELi16ELb1ELb0EEEJSG_NS5_IJNSR_ISE_SB_EENSR_IS15_SB_EEEEEfSH_fSH_NS1C_6fusion15FusionCallbacksIS1G_NS1K_17LinearCombinationIffffLNS_15FloatRoundStyleE2EEESG_S1J_JEEENS4_5SM1004TMEM4LOAD26SM100_TMEM_LOAD_16dp128b8xESY_S19_NS4_17SM75_U32x4_LDSM_NENS4_14SM90_TMA_STOREES19_NS4_17SM90_U32x4_STSM_NENS4_39AutoVectorizingCopyWithAssumedAlignmentILi128EEEEEEvvEEEEvNT_6ParamsE --------------------------
	.section	.nv.info._ZN7cutlass13device_kernelINS_4gemm6kernel13GemmUniversalIN4cute5tupleIJiiiiEEENS1_10collective13CollectiveMmaINS1_35MainloopSm100TmaUmmaWarpSpecializedILi2ELi2ELi4ENS5_IJNS4_1CILi1EEESB_SB_EEEEENS5_IJNSA_ILi64EEENSA_ILi256EEESE_EEEfNS5_IJlSB_lEEEfSH_NS4_8TiledMMAINS4_8MMA_AtomIJNS4_17SM100_MMA_TF32_SSINS_10tfloat32_tESL_fLi64ELi256ELNS4_4UMMA5MajorE0ELSN_0ELNSM_7ScaleInE0ELSO_0EEEEEENS4_6LayoutISC_NS5_IJNSA_ILi0EEESS_SS_EEEEENS5_IJNS4_10UnderscoreESV_SV_EEEEENS4_13SM90_TMA_LOADENS4_14ComposedLayoutINS4_7SwizzleILi3ELi4ELi3EEENS4_18smem_ptr_flag_bitsILi32EEENSR_INS5_IJNSA_ILi8EEENSA_ILi32EEEEEENS5_IJS15_SB_EEEEEEEvNS4_8identityESY_S19_vS1A_EENS_8epilogue10collective18CollectiveEpilogueINS1C_23Sm100TmaWarpSpecializedILi4ELi2ELi16ELb1ELb0EEEJSG_NS5_IJNSR_ISE_SB_EENSR_IS15_SB_EEEEEfSH_fSH_NS1C_6fusion15FusionCallbacksIS1G_NS1K_17LinearCombinationIffffLNS_15FloatRoundStyleE2EEESG_S1J_JEEENS4_5SM1004TMEM4LOAD26SM100_TMEM_LOAD_16dp128b8xESY_S19_NS4_17SM75_U32x4_LDSM_NENS4_14SM90_TMA_STOREES19_NS4_17SM90_U32x4_STSM_NENS4_39AutoVectorizingCopyWithAssumedAlignmentILi128EEEEEEvvEEEEvNT_6ParamsE,"",@"SHT_CUDA_INFO"
	.sectionflags	@""
	.align	4


	//----- nvinfo : EIATTR_CUDA_API_VERSION
	.align		4
        /*0000*/ 	.byte	0x04, 0x37
        /*0002*/ 	.short	(.L_31 - .L_30)
.L_30:
        /*0004*/ 	.word	0x00000082


	//----- nvinfo : EIATTR_KPARAM_INFO
	.align		4
.L_31:
        /*0008*/ 	.byte	0x04, 0x17
        /*000a*/ 	.short	(.L_33 - .L_32)
.L_32:
        /*000c*/ 	.word	0x00000000
        /*0010*/ 	.short	0x0000
        /*0012*/ 	.short	0x0000
        /*0014*/ 	.byte	0x00, 0xf0, 0x01, 0x20


	//----- nvinfo : EIATTR_AT_ENTRY_FRAGMENTS
	.align		4
.L_33:
        /*0018*/ 	.byte	0x04, 0x4f
        /*001a*/ 	.short	(.L_35 - .L_34)


	//   ....[0]....
.L_34:
        /*001c*/ 	.word	0x00000006


	//----- nvinfo : EIATTR_RESERVED_SMEM_USED
	.align		4
.L_35:
        /*0020*/ 	.byte	0x01, 0x41
	.zero		2


	//----- nvinfo : EIATTR_SPARSE_MMA_MASK
	.align		4
        /*0024*/ 	.byte	0x03, 0x50
        /*0026*/ 	.short	0x0000


	//----- nvinfo : EIATTR_TCGEN05_1CTA_USED
	.align		4
        /*0028*/ 	.byte	0x01, 0x51
	.zero		2


	//----- nvinfo : EIATTR_MAXREG_COUNT
	.align		4
        /*002c*/ 	.byte	0x03, 0x1b
        /*002e*/ 	.short	0x00ff


	//----- nvinfo : EIATTR_NUM_BARRIERS
	.align		4
        /*0030*/ 	.byte	0x02, 0x4c
        /*0032*/ 	.byte	0x07
	.zero		1


	//----- nvinfo : EIATTR_EXTERNS
	.align		4
        /*0034*/ 	.byte	0x04, 0x0f
        /*0036*/ 	.short	(.L_37 - .L_36)


	//   ....[0]....
	.align		4
.L_36:
        /*0038*/ 	.word	index@(__assertfail)


	//----- nvinfo : EIATTR_MERCURY_ISA_VERSION
	.align		4
.L_37:
        /*003c*/ 	.byte	0x03, 0x5f
        /*003e*/ 	.short	0x0101


	//----- nvinfo : EIATTR_INT_WARP_WIDE_INSTR_OFFSETS
	.align		4
        /*0040*/ 	.byte	0x04, 0x31
        /*0042*/ 	.short	(.L_39 - .L_38)


	//   ....[0]....
.L_38:
        /*0044*/ 	.word	0x00001f00


	//   ....[1]....
        /*0048*/ 	.word	0x00003a40


	//   ....[2]....
        /*004c*/ 	.word	0x00003a70


	//   ....[3]....
        /*0050*/ 	.word	0x00003ac0


	//   ....[4]....
        /*0054*/ 	.word	0x000043c0


	//   ....[5]....
        /*0058*/ 	.word	0x00004420


	//   ....[6]....
        /*005c*/ 	.word	0x00004510


	//   ....[7]....
        /*0060*/ 	.word	0x00004580


	//   ....[8]....
        /*0064*/ 	.word	0x00004670


	//   ....[9]....
        /*0068*/ 	.word	0x000046e0


	//   ....[10]....
        /*006c*/ 	.word	0x000047e0


	//   ....[11]....
        /*0070*/ 	.word	0x00004860


	//   ....[12]....
        /*0074*/ 	.word	0x00004960


	//   ....[13]....
        /*0078*/ 	.word	0x00004a30


	//   ....[14]....
        /*007c*/ 	.word	0x00004ad0


	//   ....[15]....
        /*0080*/ 	.word	0x00004ba0


	//   ....[16]....
        /*0084*/ 	.word	0x00004c50


	//   ....[17]....
        /*0088*/ 	.word	0x00004d30


	//   ....[18]....
        /*008c*/ 	.word	0x00004eb0


	//   ....[19]....
        /*0090*/ 	.word	0x00005000


	//----- nvinfo : EIATTR_COOP_GROUP_MASK_REGIDS
	.align		4
.L_39:
        /*0094*/ 	.byte	0x04, 0x29
        /*0096*/ 	.short	(.L_41 - .L_40)


	//   ....[0]....
.L_40:
        /*0098*/ 	.word	0xffffffff


	//   ....[1]....
        /*009c*/ 	.word	0xffffffff


	//   ....[2]....
        /*00a0*/ 	.word	0xffffffff


	//   ....[3]....
        /*00a4*/ 	.word	0xffffffff


	//   ....[4]....
        /*00a8*/ 	.word	0xffffffff


	//   ....[5]....
        /*00ac*/ 	.word	0xffffffff


	//   ....[6]....
        /*00b0*/ 	.word	0xffffffff


	//   ....[7]....
        /*00b4*/ 	.word	0xffffffff


	//   ....[8]....
        /*00b8*/ 	.word	0xffffffff


	//   ....[9]....
        /*00bc*/ 	.word	0xffffffff


	//   ....[10]....
        /*00c0*/ 	.word	0xffffffff


	//   ....[11]....
        /*00c4*/ 	.word	0xffffffff


	//   ....[12]....
        /*00c8*/ 	.word	0xffffffff


	//----- nvinfo : EIATTR_COOP_GROUP_INSTR_OFFSETS
	.align		4
.L_41:
        /*00cc*/ 	.byte	0x04, 0x28
        /*00ce*/ 	.short	(.L_43 - .L_42)


	//   ....[0]....
.L_42:
        /*00d0*/ 	.word	0x00000090


	//   ....[1]....
        /*00d4*/ 	.word	0x000004d0


	//   ....[2]....
        /*00d8*/ 	.word	0x00000600


	//   ....[3]....
        /*00dc*/ 	.word	0x000007a0


	//   ....[4]....
        /*00e0*/ 	.word	0x000008a0


	//   ....[5]....
        /*00e4*/ 	.word	0x00000a10


	//   ....[6]....
        /*00e8*/ 	.word	0x00000bb0


	//   ....[7]....
        /*00ec*/ 	.word	0x00001de0


	//   ....[8]....
        /*00f0*/ 	.word	0x00002aa0


	//   ....[9]....
        /*00f4*/ 	.word	0x00002cb0


	//   ....[10]....
        /*00f8*/ 	.word	0x00002ce0


	//   ....[11]....
        /*00fc*/ 	.word	0x00003930


	//   ....[12]....
        /*0100*/ 	.word	0x00003b60


	//----- nvinfo : EIATTR_VRC_CTA_INIT_COUNT
	.align		4
.L_43:
        /*0104*/ 	.byte	0x02, 0x4a
        /*0106*/ 	.byte	0x80
	.zero		1


	//----- nvinfo : EIATTR_SYSCALL_OFFSETS
	.align		4
        /*0108*/ 	.byte	0x04, 0x46
        /*010a*/ 	.short	(.L_45 - .L_44)


	//   ....[0]....
.L_44:
        /*010c*/ 	.word	0x00005ab0


	//   ....[1]....
        /*0110*/ 	.word	0x00005ba0


	//   ....[2]....
        /*0114*/ 	.word	0x000063c0


	//   ....[3]....
        /*0118*/ 	.word	0x00006b80


	//   ....[4]....
        /*011c*/ 	.word	0x000072e0


	//   ....[5]....
        /*0120*/ 	.word	0x00007a90


	//   ....[6]....
        /*0124*/ 	.word	0x00008240


	//   ....[7]....
        /*0128*/ 	.word	0x00008a20


	//   ....[8]....
        /*012c*/ 	.word	0x000091d0


	//   ....[9]....
        /*0130*/ 	.word	0x00009930


	//----- nvinfo : EIATTR_MBARRIER_INSTR_OFFSETS
	.align		4
.L_45:
        /*0134*/ 	.byte	0x04, 0x39
        /*0136*/ 	.short	(.L_47 - .L_46)


	//   ....[0]....
.L_46:
        /*0138*/ 	.word	0x000005b0
        /*013c*/ 	.word	0x000000ff
        /*0140*/ 	.word	0x00000000
        /*0144*/ 	.short	0x0100
        /*0146*/ 	.byte	0x05
	.zero		1


	//   ....[1]....
        /*0148*/ 	.word	0x000005c0
        /*014c*/ 	.word	0x000000ff
        /*0150*/ 	.word	0x00000010
        /*0154*/ 	.short	0x0100
        /*0156*/ 	.byte	0x05
	.zero		1


	//   ....[2]....
        /*0158*/ 	.word	0x000005d0
        /*015c*/ 	.word	0x000000ff
        /*0160*/ 	.word	0x00000008
        /*0164*/ 	.short	0x0100
        /*0166*/ 	.byte	0x05
	.zero		1


	//   ....[3]....
        /*0168*/ 	.word	0x000005e0
        /*016c*/ 	.word	0x000000ff
        /*0170*/ 	.word	0x00000018
        /*0174*/ 	.short	0x0100
        /*0176*/ 	.byte	0x05
	.zero		1


	//   ....[4]....
        /*0178*/ 	.word	0x00000710
        /*017c*/ 	.word	0x000000ff
        /*0180*/ 	.word	0x00000020
        /*0184*/ 	.short	0x0100
        /*0186*/ 	.byte	0x07
	.zero		1


	//   ....[5]....
        /*0188*/ 	.word	0x00000720
        /*018c*/ 	.word	0x000000ff
        /*0190*/ 	.word	0x00000040
        /*0194*/ 	.short	0x0100
        /*0196*/ 	.byte	0x07
	.zero		1


	//   ....[6]....
        /*0198*/ 	.word	0x00000730
        /*019c*/ 	.word	0x000000ff
        /*01a0*/ 	.word	0x00000028
        /*01a4*/ 	.short	0x0100
        /*01a6*/ 	.byte	0x07
	.zero		1


	//   ....[7]....
        /*01a8*/ 	.word	0x00000740
        /*01ac*/ 	.word	0x000000ff
        /*01b0*/ 	.word	0x00000048
        /*01b4*/ 	.short	0x0100
        /*01b6*/ 	.byte	0x07
	.zero		1


	//   ....[8]....
        /*01b8*/ 	.word	0x00000750
        /*01bc*/ 	.word	0x000000ff
        /*01c0*/ 	.word	0x00000030
        /*01c4*/ 	.short	0x0100
        /*01c6*/ 	.byte	0x07
	.zero		1


	//   ....[9]....
        /*01c8*/ 	.word	0x00000760
        /*01cc*/ 	.word	0x000000ff
        /*01d0*/ 	.word	0x00000050
        /*01d4*/ 	.short	0x0100
        /*01d6*/ 	.byte	0x07
	.zero		1


	//   ....[10]....
        /*01d8*/ 	.word	0x00000770
        /*01dc*/ 	.word	0x000000ff
        /*01e0*/ 	.word	0x00000038
        /*01e4*/ 	.short	0x0100
        /*01e6*/ 	.byte	0x07
	.zero		1


	//   ....[11]....
        /*01e8*/ 	.word	0x00000780
        /*01ec*/ 	.word	0x000000ff
        /*01f0*/ 	.word	0x00000058
        /*01f4*/ 	.short	0x0100
        /*01f6*/ 	.byte	0x07
	.zero		1


	//   ....[12]....
        /*01f8*/ 	.word	0x00000870
        /*01fc*/ 	.word	0x000000ff
        /*0200*/ 	.word	0x00000060
        /*0204*/ 	.short	0x0100
        /*0206*/ 	.byte	0x05
	.zero		1


	//   ....[13]....
        /*0208*/ 	.word	0x00000880
        /*020c*/ 	.word	0x000000ff
        /*0210*/ 	.word	0x00000068
        /*0214*/ 	.short	0x0100
        /*0216*/ 	.byte	0x05
	.zero		1


	//   ....[14]....
        /*0218*/ 	.word	0x000009c0
        /*021c*/ 	.word	0x000000ff
        /*0220*/ 	.word	0x00000070
        /*0224*/ 	.short	0x0100
        /*0226*/ 	.byte	0x05
	.zero		1


	//   ....[15]....
        /*0228*/ 	.word	0x000009d0
        /*022c*/ 	.word	0x000000ff
        /*0230*/ 	.word	0x00000080
        /*0234*/ 	.short	0x0100
        /*0236*/ 	.byte	0x05
	.zero		1


	//   ....[16]....
        /*0238*/ 	.word	0x000009e0
        /*023c*/ 	.word	0x000000ff
        /*0240*/ 	.word	0x00000078
        /*0244*/ 	.short	0x0100
        /*0246*/ 	.byte	0x05
	.zero		1


	//   ....[17]....
        /*0248*/ 	.word	0x000009f0
        /*024c*/ 	.word	0x000000ff
        /*0250*/ 	.word	0x00000088
        /*0254*/ 	.short	0x0100
        /*0256*/ 	.byte	0x05
	.zero		1


	//   ....[18]....
        /*0258*/ 	.word	0x00000b20
        /*025c*/ 	.word	0x000000ff
        /*0260*/ 	.word	0x00000090
        /*0264*/ 	.short	0x0100
        /*0266*/ 	.byte	0x07
	.zero		1


	//   ....[19]....
        /*0268*/ 	.word	0x00000b30
        /*026c*/ 	.word	0x000000ff
        /*0270*/ 	.word	0x000000b0
        /*0274*/ 	.short	0x0100
        /*0276*/ 	.byte	0x07
	.zero		1


	//   ....[20]....
        /*0278*/ 	.word	0x00000b40
        /*027c*/ 	.word	0x000000ff
        /*0280*/ 	.word	0x00000098
        /*0284*/ 	.short	0x0100
        /*0286*/ 	.byte	0x07
	.zero		1


	//   ....[21]....
        /*0288*/ 	.word	0x00000b50
        /*028c*/ 	.word	0x000000ff
        /*0290*/ 	.word	0x000000b8
        /*0294*/ 	.short	0x0100
        /*0296*/ 	.byte	0x07
	.zero		1


	//   ....[22]....
        /*0298*/ 	.word	0x00000b60
        /*029c*/ 	.word	0x000000ff
        /*02a0*/ 	.word	0x000000a0
        /*02a4*/ 	.short	0x0100
        /*02a6*/ 	.byte	0x07
	.zero		1


	//   ....[23]....
        /*02a8*/ 	.word	0x00000b70
        /*02ac*/ 	.word	0x000000ff
        /*02b0*/ 	.word	0x000000c0
        /*02b4*/ 	.short	0x0100
        /*02b6*/ 	.byte	0x07
	.zero		1


	//   ....[24]....
        /*02b8*/ 	.word	0x00000b80
        /*02bc*/ 	.word	0x000000ff
        /*02c0*/ 	.word	0x000000a8
        /*02c4*/ 	.short	0x0100
        /*02c6*/ 	.byte	0x07
	.zero		1


	//   ....[25]....
        /*02c8*/ 	.word	0x00000b90
        /*02cc*/ 	.word	0x000000ff
        /*02d0*/ 	.word	0x000000c8
        /*02d4*/ 	.short	0x0100
        /*02d6*/ 	.byte	0x07
	.zero		1


	//   ....[26]....
        /*02d8*/ 	.word	0x00000c80
        /*02dc*/ 	.word	0x000000ff
        /*02e0*/ 	.word	0x000000d0
        /*02e4*/ 	.short	0x0100
        /*02e6*/ 	.byte	0x05
	.zero		1


	//   ....[27]....
        /*02e8*/ 	.word	0x00000c90
        /*02ec*/ 	.word	0x000000ff
        /*02f0*/ 	.word	0x000000e0
        /*02f4*/ 	.short	0x0100
        /*02f6*/ 	.byte	0x05
	.zero		1


	//   ....[28]....
        /*02f8*/ 	.word	0x00000ca0
        /*02fc*/ 	.word	0x000000ff
        /*0300*/ 	.word	0x000000d8
        /*0304*/ 	.short	0x0100
        /*0306*/ 	.byte	0x05
	.zero		1


	//   ....[29]....
        /*0308*/ 	.word	0x00000cb0
        /*030c*/ 	.word	0x000000ff
        /*0310*/ 	.word	0x000000e8
        /*0314*/ 	.short	0x0100
        /*0316*/ 	.byte	0x05
	.zero		1


	//   ....[30]....
        /*0318*/ 	.word	0x00001580
        /*031c*/ 	.word	0x00000002
        /*0320*/ 	.word	0x000000e0
        /*0324*/ 	.short	0x010a
        /*0326*/ 	.byte	0xff
	.zero		1


	//   ....[31]....
        /*0328*/ 	.word	0x000015b0
        /*032c*/ 	.word	0x00000002
        /*0330*/ 	.word	0x000000d0
        /*0334*/ 	.short	0x0101
        /*0336*/ 	.byte	0xff
	.zero		1


	//   ....[32]....
        /*0338*/ 	.word	0x00001680
        /*033c*/ 	.word	0x000000ff
        /*0340*/ 	.word	0x00000010
        /*0344*/ 	.short	0x010a
        /*0346*/ 	.byte	0x08
	.zero		1


	//   ....[33]....
        /*0348*/ 	.word	0x00001720
        /*034c*/ 	.word	0x000000ff
        /*0350*/ 	.word	0x00000010
        /*0354*/ 	.short	0x010a
        /*0356*/ 	.byte	0x21
	.zero		1


	//   ....[34]....
        /*0358*/ 	.word	0x00001870
        /*035c*/ 	.word	0x000000ff
        /*0360*/ 	.word	0x00000010
        /*0364*/ 	.short	0x010a
        /*0366*/ 	.byte	0x08
	.zero		1


	//   ....[35]....
        /*0368*/ 	.word	0x00001a40
        /*036c*/ 	.word	0x000000ff
        /*0370*/ 	.word	0x00000068
        /*0374*/ 	.short	0x0101
        /*0376*/ 	.byte	0x04
	.zero		1


	//   ....[36]....
        /*0378*/ 	.word	0x00001a60
        /*037c*/ 	.word	0x000000ff
        /*0380*/ 	.word	0x00000010
        /*0384*/ 	.short	0x010a
        /*0386*/ 	.byte	0x08
	.zero		1


	//   ....[37]....
        /*0388*/ 	.word	0x00001ae0
        /*038c*/ 	.word	0x000000ff
        /*0390*/ 	.word	0x00000010
        /*0394*/ 	.short	0x010a
        /*0396*/ 	.byte	0x21
	.zero		1


	//   ....[38]....
        /*0398*/ 	.word	0x00001c30
        /*039c*/ 	.word	0x000000ff
        /*03a0*/ 	.word	0x00000010
        /*03a4*/ 	.short	0x010a
        /*03a6*/ 	.byte	0x08
	.zero		1


	//   ....[39]....
        /*03a8*/ 	.word	0x00001e10
        /*03ac*/ 	.word	0x00000002
        /*03b0*/ 	.word	0x00000070
        /*03b4*/ 	.short	0x010a
        /*03b6*/ 	.byte	0xff
	.zero		1


	//   ....[40]....
        /*03b8*/ 	.word	0x00001ed0
        /*03bc*/ 	.word	0x00000002
        /*03c0*/ 	.word	0x00000000
        /*03c4*/ 	.short	0x0101
        /*03c6*/ 	.byte	0xff
	.zero		1


	//   ....[41]....
        /*03c8*/ 	.word	0x00002430
        /*03cc*/ 	.word	0x000000ff
        /*03d0*/ 	.word	0x00000000
        /*03d4*/ 	.short	0x010a
        /*03d6*/ 	.byte	0x04
	.zero		1


	//   ....[42]....
        /*03d8*/ 	.word	0x000024d0
        /*03dc*/ 	.word	0x00000000
        /*03e0*/ 	.word	0x00000000
        /*03e4*/ 	.short	0x010a
        /*03e6*/ 	.byte	0xff
	.zero		1


	//   ....[43]....
        /*03e8*/ 	.word	0x000025f0
        /*03ec*/ 	.word	0x00000000
        /*03f0*/ 	.word	0x000000d0
        /*03f4*/ 	.short	0x010a
        /*03f6*/ 	.byte	0xff
	.zero		1


	//   ....[44]....
        /*03f8*/ 	.word	0x00002660
        /*03fc*/ 	.word	0x00000000
        /*0400*/ 	.word	0x00000000
        /*0404*/ 	.short	0x0101
        /*0406*/ 	.byte	0xff
	.zero		1


	//   ....[45]....
        /*0408*/ 	.word	0x00002680
        /*040c*/ 	.word	0x000000ff
        /*0410*/ 	.word	0x00000080
        /*0414*/ 	.short	0x010a
        /*0416*/ 	.byte	0x05
	.zero		1


	//   ....[46]....
        /*0418*/ 	.word	0x000027a0
        /*041c*/ 	.word	0x00000000
        /*0420*/ 	.word	0x00000070
        /*0424*/ 	.short	0x010a
        /*0426*/ 	.byte	0xff
	.zero		1


	//   ....[47]....
        /*0428*/ 	.word	0x000028a0
        /*042c*/ 	.word	0x00000000
        /*0430*/ 	.word	0x00000000
        /*0434*/ 	.short	0x0101
        /*0436*/ 	.byte	0xff
	.zero		1


	//   ....[48]....
        /*0438*/ 	.word	0x00002930
        /*043c*/ 	.word	0x000000ff
        /*0440*/ 	.word	0x00000080
        /*0444*/ 	.short	0x0106
        /*0446*/ 	.byte	0x05
	.zero		1


	//   ....[49]....
        /*0448*/ 	.word	0x00002950
        /*044c*/ 	.word	0x000000ff
        /*0450*/ 	.word	0x00000080
        /*0454*/ 	.short	0x010a
        /*0456*/ 	.byte	0x05
	.zero		1


	//   ....[50]....
        /*0458*/ 	.word	0x000029e0
        /*045c*/ 	.word	0x000000ff
        /*0460*/ 	.word	0x00000080
        /*0464*/ 	.short	0x0106
        /*0466*/ 	.byte	0x04
	.zero		1


	//   ....[51]....
        /*0468*/ 	.word	0x00002a20
        /*046c*/ 	.word	0x00000000
        /*0470*/ 	.word	0x00000080
        /*0474*/ 	.short	0x010a
        /*0476*/ 	.byte	0xff
	.zero		1


	//   ....[52]....
        /*0478*/ 	.word	0x00002fe0
        /*047c*/ 	.word	0x00000000
        /*0480*/ 	.word	0x00000070
        /*0484*/ 	.short	0x010a
        /*0486*/ 	.byte	0xff
	.zero		1


	//   ....[53]....
        /*0488*/ 	.word	0x000030f0
        /*048c*/ 	.word	0x00000003
        /*0490*/ 	.word	0x00000000
        /*0494*/ 	.short	0x0101
        /*0496*/ 	.byte	0xff
	.zero		1


	//   ....[54]....
        /*0498*/ 	.word	0x00003100
        /*049c*/ 	.word	0x000000ff
        /*04a0*/ 	.word	0x00000000
        /*04a4*/ 	.short	0x010a
        /*04a6*/ 	.byte	0x07
	.zero		1


	//   ....[55]....
        /*04a8*/ 	.word	0x00003180
        /*04ac*/ 	.word	0x000000ff
        /*04b0*/ 	.word	0x000000b0
        /*04b4*/ 	.short	0x010a
        /*04b6*/ 	.byte	0x06
	.zero		1


	//   ....[56]....
        /*04b8*/ 	.word	0x00003250
        /*04bc*/ 	.word	0x000000ff
        /*04c0*/ 	.word	0x00000000
        /*04c4*/ 	.short	0x010a
        /*04c6*/ 	.byte	0x0b
	.zero		1


	//   ....[57]....
        /*04c8*/ 	.word	0x00003380
        /*04cc*/ 	.word	0x000000ff
        /*04d0*/ 	.word	0x00000000
        /*04d4*/ 	.short	0x010a
        /*04d6*/ 	.byte	0x22
	.zero		1


	//   ....[58]....
        /*04d8*/ 	.word	0x00003760
        /*04dc*/ 	.word	0x000000ff
        /*04e0*/ 	.word	0x00000000
        /*04e4*/ 	.short	0x010a
        /*04e6*/ 	.byte	0x06
	.zero		1


	//   ....[59]....
        /*04e8*/ 	.word	0x000037f0
        /*04ec*/ 	.word	0x000000ff
        /*04f0*/ 	.word	0x00000000
        /*04f4*/ 	.short	0x010a
        /*04f6*/ 	.byte	0x06
	.zero		1


	//   ....[60]....
        /*04f8*/ 	.word	0x00003880
        /*04fc*/ 	.word	0x000000ff
        /*0500*/ 	.word	0x00000000
        /*0504*/ 	.short	0x010a
        /*0506*/ 	.byte	0x06
	.zero		1


	//   ....[61]....
        /*0508*/ 	.word	0x00003910
        /*050c*/ 	.word	0x000000ff
        /*0510*/ 	.word	0x00000000
        /*0514*/ 	.short	0x010a
        /*0516*/ 	.byte	0x07
	.zero		1


	//   ....[62]....
        /*0518*/ 	.word	0x00003d60
        /*051c*/ 	.word	0x00000000
        /*0520*/ 	.word	0x00000070
        /*0524*/ 	.short	0x010a
        /*0526*/ 	.byte	0xff
	.zero		1


	//   ....[63]....
        /*0528*/ 	.word	0x00003e20
        /*052c*/ 	.word	0x00000000
        /*0530*/ 	.word	0x00000000
        /*0534*/ 	.short	0x0101
        /*0536*/ 	.byte	0xff
	.zero		1


	//   ....[64]....
        /*0538*/ 	.word	0x00004140
        /*053c*/ 	.word	0x000000ff
        /*0540*/ 	.word	0x00000068
        /*0544*/ 	.short	0x010a
        /*0546*/ 	.byte	0x07
	.zero		1


	//   ....[65]....
        /*0548*/ 	.word	0x00004340
        /*054c*/ 	.word	0x000000ff
        /*0550*/ 	.word	0x00000040
        /*0554*/ 	.short	0x010a
        /*0556*/ 	.byte	0x07
	.zero		1


	//   ....[66]....
        /*0558*/ 	.word	0x000044c0
        /*055c*/ 	.word	0x000000ff
        /*0560*/ 	.word	0x00000020
        /*0564*/ 	.short	0x010b
        /*0566*/ 	.byte	0x07
	.zero		1


	//   ....[67]....
        /*0568*/ 	.word	0x000044d0
        /*056c*/ 	.word	0x000000ff
        /*0570*/ 	.word	0x00000000
        /*0574*/ 	.short	0x0101
        /*0576*/ 	.byte	0x15
	.zero		1


	//   ....[68]....
        /*0578*/ 	.word	0x000044e0
        /*057c*/ 	.word	0x000000ff
        /*0580*/ 	.word	0x00000048
        /*0584*/ 	.short	0x010a
        /*0586*/ 	.byte	0x07
	.zero		1


	//   ....[69]....
        /*0588*/ 	.word	0x00004620
        /*058c*/ 	.word	0x000000ff
        /*0590*/ 	.word	0x00000028
        /*0594*/ 	.short	0x010b
        /*0596*/ 	.byte	0x07
	.zero		1


	//   ....[70]....
        /*0598*/ 	.word	0x00004630
        /*059c*/ 	.word	0x000000ff
        /*05a0*/ 	.word	0x00000000
        /*05a4*/ 	.short	0x0101
        /*05a6*/ 	.byte	0x0f
	.zero		1


	//   ....[71]....
        /*05a8*/ 	.word	0x00004640
        /*05ac*/ 	.word	0x000000ff
        /*05b0*/ 	.word	0x00000050
        /*05b4*/ 	.short	0x010a
        /*05b6*/ 	.byte	0x07
	.zero		1


	//   ....[72]....
        /*05b8*/ 	.word	0x00004790
        /*05bc*/ 	.word	0x000000ff
        /*05c0*/ 	.word	0x00000030
        /*05c4*/ 	.short	0x010b
        /*05c6*/ 	.byte	0x07
	.zero		1


	//   ....[73]....
        /*05c8*/ 	.word	0x000047a0
        /*05cc*/ 	.word	0x000000ff
        /*05d0*/ 	.word	0x00000000
        /*05d4*/ 	.short	0x0101
        /*05d6*/ 	.byte	0x0e
	.zero		1


	//   ....[74]....
        /*05d8*/ 	.word	0x000047b0
        /*05dc*/ 	.word	0x000000ff
        /*05e0*/ 	.word	0x00000058
        /*05e4*/ 	.short	0x010a
        /*05e6*/ 	.byte	0x07
	.zero		1


	//   ....[75]....
        /*05e8*/ 	.word	0x00004910
        /*05ec*/ 	.word	0x000000ff
        /*05f0*/ 	.word	0x00000038
        /*05f4*/ 	.short	0x010b
        /*05f6*/ 	.byte	0x07
	.zero		1


	//   ....[76]....
        /*05f8*/ 	.word	0x00004920
        /*05fc*/ 	.word	0x000000ff
        /*0600*/ 	.word	0x00000000
        /*0604*/ 	.short	0x0101
        /*0606*/ 	.byte	0x0d
	.zero		1


	//   ....[77]....
        /*0608*/ 	.word	0x00004930
        /*060c*/ 	.word	0x000000ff
        /*0610*/ 	.word	0x00000040
        /*0614*/ 	.short	0x010a
        /*0616*/ 	.byte	0x07
	.zero		1


	//   ....[78]....
        /*0618*/ 	.word	0x00004a80
        /*061c*/ 	.word	0x000000ff
        /*0620*/ 	.word	0x00000020
        /*0624*/ 	.short	0x010b
        /*0626*/ 	.byte	0x07
	.zero		1


	//   ....[79]....
        /*0628*/ 	.word	0x00004a90
        /*062c*/ 	.word	0x000000ff
        /*0630*/ 	.word	0x00000000
        /*0634*/ 	.short	0x0101
        /*0636*/ 	.byte	0x15
	.zero		1


	//   ....[80]....
        /*0638*/ 	.word	0x00004aa0
        /*063c*/ 	.word	0x000000ff
        /*0640*/ 	.word	0x00000048
        /*0644*/ 	.short	0x010a
        /*0646*/ 	.byte	0x07
	.zero		1


	//   ....[81]....
        /*0648*/ 	.word	0x00004bf0
        /*064c*/ 	.word	0x000000ff
        /*0650*/ 	.word	0x00000028
        /*0654*/ 	.short	0x010b
        /*0656*/ 	.byte	0x07
	.zero		1


	//   ....[82]....
        /*0658*/ 	.word	0x00004c00
        /*065c*/ 	.word	0x000000ff
        /*0660*/ 	.word	0x00000000
        /*0664*/ 	.short	0x0101
        /*0666*/ 	.byte	0x0f
	.zero		1


	//   ....[83]....
        /*0668*/ 	.word	0x00004c10
        /*066c*/ 	.word	0x000000ff
        /*0670*/ 	.word	0x00000050
        /*0674*/ 	.short	0x010a
        /*0676*/ 	.byte	0x07
	.zero		1


	//   ....[84]....
        /*0678*/ 	.word	0x00004d90
        /*067c*/ 	.word	0x000000ff
        /*0680*/ 	.word	0x00000030
        /*0684*/ 	.short	0x010b
        /*0686*/ 	.byte	0x07
	.zero		1


	//   ....[85]....
        /*0688*/ 	.word	0x00004dd0
        /*068c*/ 	.word	0x000000ff
        /*0690*/ 	.word	0x00000000
        /*0694*/ 	.short	0x0101
        /*0696*/ 	.byte	0x0e
	.zero		1


	//   ....[86]....
        /*0698*/ 	.word	0x00004e10
        /*069c*/ 	.word	0x000000ff
        /*06a0*/ 	.word	0x00000058
        /*06a4*/ 	.short	0x010a
        /*06a6*/ 	.byte	0x07
	.zero		1


	//   ....[87]....
        /*06a8*/ 	.word	0x00005040
        /*06ac*/ 	.word	0x000000ff
        /*06b0*/ 	.word	0x00000038
        /*06b4*/ 	.short	0x010b
        /*06b6*/ 	.byte	0x07
	.zero		1


	//   ....[88]....
        /*06b8*/ 	.word	0x00005060
        /*06bc*/ 	.word	0x000000ff
        /*06c0*/ 	.word	0x00000000
        /*06c4*/ 	.short	0x0101
        /*06c6*/ 	.byte	0x0d
	.zero		1


	//   ....[89]....
        /*06c8*/ 	.word	0x00005080
        /*06cc*/ 	.word	0x000000ff
        /*06d0*/ 	.word	0x00000040
        /*06d4*/ 	.short	0x010a
        /*06d6*/ 	.byte	0x07
	.zero		1


	//   ....[90]....
        /*06d8*/ 	.word	0x000050a0
        /*06dc*/ 	.word	0x000000ff
        /*06e0*/ 	.word	0x00000048
        /*06e4*/ 	.short	0x010a
        /*06e6*/ 	.byte	0x07
	.zero		1


	//   ....[91]....
        /*06e8*/ 	.word	0x000050c0
        /*06ec*/ 	.word	0x000000ff
        /*06f0*/ 	.word	0x00000050
        /*06f4*/ 	.short	0x010a
        /*06f6*/ 	.byte	0x07
	.zero		1


	//   ....[92]....
        /*06f8*/ 	.word	0x00005110
        /*06fc*/ 	.word	0x00000002
        /*0700*/ 	.word	0x00000058
        /*0704*/ 	.short	0x010a
        /*0706*/ 	.byte	0xff
	.zero		1


	//   ....[93]....
        /*0708*/ 	.word	0x00005470
        /*070c*/ 	.word	0x00000000
        /*0710*/ 	.word	0x00000070
        /*0714*/ 	.short	0x010a
        /*0716*/ 	.byte	0xff
	.zero		1


	//   ....[94]....
        /*0718*/ 	.word	0x00005580
        /*071c*/ 	.word	0x00000000
        /*0720*/ 	.word	0x00000000
        /*0724*/ 	.short	0x0101
        /*0726*/ 	.byte	0xff
	.zero		1


	//   ....[95]....
        /*0728*/ 	.word	0x00006000
        /*072c*/ 	.word	0x000000ff
        /*0730*/ 	.word	0x00000020
        /*0734*/ 	.short	0x010a
        /*0736*/ 	.byte	0x30
	.zero		1


	//   ....[96]....
        /*0738*/ 	.word	0x00006030
        /*073c*/ 	.word	0x00000055
        /*0740*/ 	.word	0x00000090
        /*0744*/ 	.short	0x010a
        /*0746*/ 	.byte	0xff
	.zero		1


	//   ....[97]....
        /*0748*/ 	.word	0x000061a0
        /*074c*/ 	.word	0x000000ff
        /*0750*/ 	.word	0x00000020
        /*0754*/ 	.short	0x010a
        /*0756*/ 	.byte	0x30
	.zero		1


	//   ....[98]....
        /*0758*/ 	.word	0x000062a0
        /*075c*/ 	.word	0x00000055
        /*0760*/ 	.word	0x00000090
        /*0764*/ 	.short	0x010a
        /*0766*/ 	.byte	0xff
	.zero		1


	//   ....[99]....
        /*0768*/ 	.word	0x000068a0
        /*076c*/ 	.word	0x00000000
        /*0770*/ 	.word	0x00000000
        /*0774*/ 	.short	0x0101
        /*0776*/ 	.byte	0xff
	.zero		1


	//   ....[100]....
        /*0778*/ 	.word	0x000068b0
        /*077c*/ 	.word	0x00000002
        /*0780*/ 	.word	0x00000020
        /*0784*/ 	.short	0x010a
        /*0786*/ 	.byte	0xff
	.zero		1


	//   ....[101]....
        /*0788*/ 	.word	0x00006980
        /*078c*/ 	.word	0x00000002
        /*0790*/ 	.word	0x00000020
        /*0794*/ 	.short	0x010a
        /*0796*/ 	.byte	0xff
	.zero		1


	//   ....[102]....
        /*0798*/ 	.word	0x00007000
        /*079c*/ 	.word	0x00000010
        /*07a0*/ 	.word	0x00000000
        /*07a4*/ 	.short	0x0101
        /*07a6*/ 	.byte	0xff
	.zero		1


	//   ....[103]....
        /*07a8*/ 	.word	0x00007020
        /*07ac*/ 	.word	0x00000000
        /*07b0*/ 	.word	0x00000020
        /*07b4*/ 	.short	0x010a
        /*07b6*/ 	.byte	0xff
	.zero		1


	//   ....[104]....
        /*07b8*/ 	.word	0x000070e0
        /*07bc*/ 	.word	0x00000000
        /*07c0*/ 	.word	0x00000020
        /*07c4*/ 	.short	0x010a
        /*07c6*/ 	.byte	0xff
	.zero		1


	//   ....[105]....
        /*07c8*/ 	.word	0x00007770
        /*07cc*/ 	.word	0x00000010
        /*07d0*/ 	.word	0x00000000
        /*07d4*/ 	.short	0x0101
        /*07d6*/ 	.byte	0xff
	.zero		1


	//   ....[106]....
        /*07d8*/ 	.word	0x00007790
        /*07dc*/ 	.word	0x00000000
        /*07e0*/ 	.word	0x00000020
        /*07e4*/ 	.short	0x010a
        /*07e6*/ 	.byte	0xff
	.zero		1


	//   ....[107]....
        /*07e8*/ 	.word	0x00007850
        /*07ec*/ 	.word	0x00000000
        /*07f0*/ 	.word	0x00000020
        /*07f4*/ 	.short	0x010a
        /*07f6*/ 	.byte	0xff
	.zero		1


	//   ....[108]....
        /*07f8*/ 	.word	0x00007f10
        /*07fc*/ 	.word	0x00000010
        /*0800*/ 	.word	0x00000000
        /*0804*/ 	.short	0x0101
        /*0806*/ 	.byte	0xff
	.zero		1


	//   ....[109]....
        /*0808*/ 	.word	0x00007f30
        /*080c*/ 	.word	0x00000000
        /*0810*/ 	.word	0x00000020
        /*0814*/ 	.short	0x010a
        /*0816*/ 	.byte	0xff
	.zero		1


	//   ....[110]....
        /*0818*/ 	.word	0x00007ff0
        /*081c*/ 	.word	0x00000000
        /*0820*/ 	.word	0x00000020
        /*0824*/ 	.short	0x010a
        /*0826*/ 	.byte	0xff
	.zero		1


	//   ....[111]....
        /*0828*/ 	.word	0x000086f0
        /*082c*/ 	.word	0x00000010
        /*0830*/ 	.word	0x00000000
        /*0834*/ 	.short	0x0101
        /*0836*/ 	.byte	0xff
	.zero		1


	//   ....[112]....
        /*0838*/ 	.word	0x00008710
        /*083c*/ 	.word	0x00000000
        /*0840*/ 	.word	0x00000020
        /*0844*/ 	.short	0x010a
        /*0846*/ 	.byte	0xff
	.zero		1


	//   ....[113]....
        /*0848*/ 	.word	0x000087d0
        /*084c*/ 	.word	0x00000000
        /*0850*/ 	.word	0x00000020
        /*0854*/ 	.short	0x010a
        /*0856*/ 	.byte	0xff
	.zero		1


	//   ....[114]....
        /*0858*/ 	.word	0x00008ea0
        /*085c*/ 	.word	0x00000010
        /*0860*/ 	.word	0x00000000
        /*0864*/ 	.short	0x0101
        /*0866*/ 	.byte	0xff
	.zero		1


	//   ....[115]....
        /*0868*/ 	.word	0x00008ec0
        /*086c*/ 	.word	0x00000000
        /*0870*/ 	.word	0x00000020
        /*0874*/ 	.short	0x010a
        /*0876*/ 	.byte	0xff
	.zero		1


	//   ....[116]....
        /*0878*/ 	.word	0x00008f80
        /*087c*/ 	.word	0x00000000
        /*0880*/ 	.word	0x00000020
        /*0884*/ 	.short	0x010a
        /*0886*/ 	.byte	0xff
	.zero		1


	//   ....[117]....
        /*0888*/ 	.word	0x00009650
        /*088c*/ 	.word	0x00000010
        /*0890*/ 	.word	0x00000000
        /*0894*/ 	.short	0x0101
        /*0896*/ 	.byte	0xff
	.zero		1


	//   ....[118]....
        /*0898*/ 	.word	0x00009670
        /*089c*/ 	.word	0x00000000
        /*08a0*/ 	.word	0x00000020
        /*08a4*/ 	.short	0x010a
        /*08a6*/ 	.byte	0xff
	.zero		1


	//   ....[119]....
        /*08a8*/ 	.word	0x00009730
        /*08ac*/ 	.word	0x00000000
        /*08b0*/ 	.word	0x00000020
        /*08b4*/ 	.short	0x010a
        /*08b6*/ 	.byte	0xff
	.zero		1


	//   ....[120]....
        /*08b8*/ 	.word	0x000099d0
        /*08bc*/ 	.word	0x000000ff
        /*08c0*/ 	.word	0x00000000
        /*08c4*/ 	.short	0x0101
        /*08c6*/ 	.byte	0x05
	.zero		1


	//   ....[121]....
        /*08c8*/ 	.word	0x00009e10
        /*08cc*/ 	.word	0x00000000
        /*08d0*/ 	.word	0x00000000
        /*08d4*/ 	.short	0x0101
        /*08d6*/ 	.byte	0xff
	.zero		1


	//   ....[122]....
        /*08d8*/ 	.word	0x0000a080
        /*08dc*/ 	.word	0x000000ff
        /*08e0*/ 	.word	0x00000000
        /*08e4*/ 	.short	0x0101
        /*08e6*/ 	.byte	0x04
	.zero		1


	//   ....[123]....
        /*08e8*/ 	.word	0x0000a0a0
        /*08ec*/ 	.word	0x00000002
        /*08f0*/ 	.word	0x000000e0
        /*08f4*/ 	.short	0x010a
        /*08f6*/ 	.byte	0xff
	.zero		1


	//   ....[124]....
        /*08f8*/ 	.word	0x0000a100
        /*08fc*/ 	.word	0x00000002
        /*0900*/ 	.word	0x00000010
        /*0904*/ 	.short	0x010a
        /*0906*/ 	.byte	0xff
	.zero		1


	//   ....[125]....
        /*0908*/ 	.word	0x0000a160
        /*090c*/ 	.word	0x00000002
        /*0910*/ 	.word	0x00000010
        /*0914*/ 	.short	0x010a
        /*0916*/ 	.byte	0xff
	.zero		1


	//   ....[126]....
        /*0918*/ 	.word	0x0000a1b0
        /*091c*/ 	.word	0x00000002
        /*0920*/ 	.word	0x00000070
        /*0924*/ 	.short	0x010a
        /*0926*/ 	.byte	0xff
	.zero		1


	//   ....[127]....
        /*0928*/ 	.word	0x0000a210
        /*092c*/ 	.word	0x00000000
        /*0930*/ 	.word	0x00000000
        /*0934*/ 	.short	0x010a
        /*0936*/ 	.byte	0xff
	.zero		1


	//   ....[128]....
        /*0938*/ 	.word	0x0000a260
        /*093c*/ 	.word	0x00000000
        /*0940*/ 	.word	0x000000d0
        /*0944*/ 	.short	0x010a
        /*0946*/ 	.byte	0xff
	.zero		1


	//   ....[129]....
        /*0948*/ 	.word	0x0000a2c0
        /*094c*/ 	.word	0x00000000
        /*0950*/ 	.word	0x00000080
        /*0954*/ 	.short	0x010a
        /*0956*/ 	.byte	0xff
	.zero		1


	//   ....[130]....
        /*0958*/ 	.word	0x0000a310
        /*095c*/ 	.word	0x00000000
        /*0960*/ 	.word	0x00000070
        /*0964*/ 	.short	0x010a
        /*0966*/ 	.byte	0xff
	.zero		1


	//   ....[131]....
        /*0968*/ 	.word	0x0000a370
        /*096c*/ 	.word	0x00000000
        /*0970*/ 	.word	0x00000080
        /*0974*/ 	.short	0x010a
        /*0976*/ 	.byte	0xff
	.zero		1


	//   ....[132]....
        /*0978*/ 	.word	0x0000a3c0
        /*097c*/ 	.word	0x00000000
        /*0980*/ 	.word	0x00000070
        /*0984*/ 	.short	0x010a
        /*0986*/ 	.byte	0xff
	.zero		1


	//   ....[133]....
        /*0988*/ 	.word	0x0000a420
        /*098c*/ 	.word	0x00000002
        /*0990*/ 	.word	0x000000b0
        /*0994*/ 	.short	0x010a
        /*0996*/ 	.byte	0xff
	.zero		1


	//   ....[134]....
        /*0998*/ 	.word	0x0000a480
        /*099c*/ 	.word	0x00000000
        /*09a0*/ 	.word	0x00000000
        /*09a4*/ 	.short	0x010a
        /*09a6*/ 	.byte	0xff
	.zero		1


	//   ....[135]....
        /*09a8*/ 	.word	0x0000a4e0
        /*09ac*/ 	.word	0x00000000
        /*09b0*/ 	.word	0x00000000
        /*09b4*/ 	.short	0x010a
        /*09b6*/ 	.byte	0xff
	.zero		1


	//   ....[136]....
        /*09b8*/ 	.word	0x0000a540
        /*09bc*/ 	.word	0x00000000
        /*09c0*/ 	.word	0x00000000
        /*09c4*/ 	.short	0x010a
        /*09c6*/ 	.byte	0xff
	.zero		1


	//   ....[137]....
        /*09c8*/ 	.word	0x0000a5a0
        /*09cc*/ 	.word	0x00000000
        /*09d0*/ 	.word	0x00000000
        /*09d4*/ 	.short	0x010a
        /*09d6*/ 	.byte	0xff
	.zero		1


	//   ....[138]....
        /*09d8*/ 	.word	0x0000a600
        /*09dc*/ 	.word	0x00000000
        /*09e0*/ 	.word	0x00000000
        /*09e4*/ 	.short	0x010a
        /*09e6*/ 	.byte	0xff
	.zero		1


	//   ....[139]....
        /*09e8*/ 	.word	0x0000a650
        /*09ec*/ 	.word	0x00000000
        /*09f0*/ 	.word	0x00000070
        /*09f4*/ 	.short	0x010a
        /*09f6*/ 	.byte	0xff
	.zero		1


	//   ....[140]....
        /*09f8*/ 	.word	0x0000a6b0
        /*09fc*/ 	.word	0x00000000
        /*0a00*/ 	.word	0x00000068
        /*0a04*/ 	.short	0x010a
        /*0a06*/ 	.byte	0xff
	.zero		1


	//   ....[141]....
        /*0a08*/ 	.word	0x0000a710
        /*0a0c*/ 	.word	0x00000000
        /*0a10*/ 	.word	0x00000040
        /*0a14*/ 	.short	0x010a
        /*0a16*/ 	.byte	0xff
	.zero		1


	//   ....[142]....
        /*0a18*/ 	.word	0x0000a770
        /*0a1c*/ 	.word	0x00000000
        /*0a20*/ 	.word	0x00000048
        /*0a24*/ 	.short	0x010a
        /*0a26*/ 	.byte	0xff
	.zero		1


	//   ....[143]....
        /*0a28*/ 	.word	0x0000a7d0
        /*0a2c*/ 	.word	0x00000000
        /*0a30*/ 	.word	0x00000050
        /*0a34*/ 	.short	0x010a
        /*0a36*/ 	.byte	0xff
	.zero		1


	//   ....[144]....
        /*0a38*/ 	.word	0x0000a830
        /*0a3c*/ 	.word	0x00000000
        /*0a40*/ 	.word	0x00000058
        /*0a44*/ 	.short	0x010a
        /*0a46*/ 	.byte	0xff
	.zero		1


	//   ....[145]....
        /*0a48*/ 	.word	0x0000a890
        /*0a4c*/ 	.word	0x00000000
        /*0a50*/ 	.word	0x00000040
        /*0a54*/ 	.short	0x010a
        /*0a56*/ 	.byte	0xff
	.zero		1


	//   ....[146]....
        /*0a58*/ 	.word	0x0000a8f0
        /*0a5c*/ 	.word	0x00000000
        /*0a60*/ 	.word	0x00000048
        /*0a64*/ 	.short	0x010a
        /*0a66*/ 	.byte	0xff
	.zero		1


	//   ....[147]....
        /*0a68*/ 	.word	0x0000a950
        /*0a6c*/ 	.word	0x00000000
        /*0a70*/ 	.word	0x00000050
        /*0a74*/ 	.short	0x010a
        /*0a76*/ 	.byte	0xff
	.zero		1


	//   ....[148]....
        /*0a78*/ 	.word	0x0000a9b0
        /*0a7c*/ 	.word	0x00000000
        /*0a80*/ 	.word	0x00000058
        /*0a84*/ 	.short	0x010a
        /*0a86*/ 	.byte	0xff
	.zero		1


	//   ....[149]....
        /*0a88*/ 	.word	0x0000aa10
        /*0a8c*/ 	.word	0x00000000
        /*0a90*/ 	.word	0x00000040
        /*0a94*/ 	.short	0x010a
        /*0a96*/ 	.byte	0xff
	.zero		1


	//   ....[150]....
        /*0a98*/ 	.word	0x0000aa70
        /*0a9c*/ 	.word	0x00000000
        /*0aa0*/ 	.word	0x00000048
        /*0aa4*/ 	.short	0x010a
        /*0aa6*/ 	.byte	0xff
	.zero		1


	//   ....[151]....
        /*0aa8*/ 	.word	0x0000aad0
        /*0aac*/ 	.word	0x00000002
        /*0ab0*/ 	.word	0x00000050
        /*0ab4*/ 	.short	0x010a
        /*0ab6*/ 	.byte	0xff
	.zero		1


	//   ....[152]....
        /*0ab8*/ 	.word	0x0000ab20
        /*0abc*/ 	.word	0x00000000
        /*0ac0*/ 	.word	0x00000070
        /*0ac4*/ 	.short	0x010a
        /*0ac6*/ 	.byte	0xff
	.zero		1


	//   ....[153]....
        /*0ac8*/ 	.word	0x0000ab80
        /*0acc*/ 	.word	0x00000000
        /*0ad0*/ 	.word	0x00000020
        /*0ad4*/ 	.short	0x010a
        /*0ad6*/ 	.byte	0xff
	.zero		1


	//   ....[154]....
        /*0ad8*/ 	.word	0x0000abd0
        /*0adc*/ 	.word	0x00000055
        /*0ae0*/ 	.word	0x00000090
        /*0ae4*/ 	.short	0x010a
        /*0ae6*/ 	.byte	0xff
	.zero		1


	//   ....[155]....
        /*0ae8*/ 	.word	0x0000ac20
        /*0aec*/ 	.word	0x00000002
        /*0af0*/ 	.word	0x00000020
        /*0af4*/ 	.short	0x010a
        /*0af6*/ 	.byte	0xff
	.zero		1


	//   ....[156]....
        /*0af8*/ 	.word	0x0000ac70
        /*0afc*/ 	.word	0x00000000
        /*0b00*/ 	.word	0x00000020
        /*0b04*/ 	.short	0x010a
        /*0b06*/ 	.byte	0xff
	.zero		1


	//   ....[157]....
        /*0b08*/ 	.word	0x0000acc0
        /*0b0c*/ 	.word	0x00000000
        /*0b10*/ 	.word	0x00000020
        /*0b14*/ 	.short	0x010a
        /*0b16*/ 	.byte	0xff
	.zero		1


	//   ....[158]....
        /*0b18*/ 	.word	0x0000ad10
        /*0b1c*/ 	.word	0x00000000
        /*0b20*/ 	.word	0x00000020
        /*0b24*/ 	.short	0x010a
        /*0b26*/ 	.byte	0xff
	.zero		1


	//   ....[159]....
        /*0b28*/ 	.word	0x0000ad60
        /*0b2c*/ 	.word	0x00000000
        /*0b30*/ 	.word	0x00000020
        /*0b34*/ 	.short	0x010a
        /*0b36*/ 	.byte	0xff
	.zero		1


	//   ....[160]....
        /*0b38*/ 	.word	0x0000adb0
        /*0b3c*/ 	.word	0x00000000
        /*0b40*/ 	.word	0x00000020
        /*0b44*/ 	.short	0x010a
        /*0b46*/ 	.byte	0xff
	.zero		1


	//   ....[161]....
        /*0b48*/ 	.word	0x0000ae00
        /*0b4c*/ 	.word	0x00000000
        /*0b50*/ 	.word	0x00000020
        /*0b54*/ 	.short	0x010a
        /*0b56*/ 	.byte	0xff
	.zero		1


	//----- nvinfo : EIATTR_NUM_MBARRIERS
	.align		4
.L_47:
        /*0b58*/ 	.byte	0x03, 0x38
        /*0b5a*/ 	.short	0x001e


	//----- nvinfo : EIATTR_EXIT_INSTR_OFFSETS
	.align		4
        /*0b5c*/ 	.byte	0x04, 0x1c
        /*0b5e*/ 	.short	(.L_49 - .L_48)


	//   ....[0]....
.L_48:
        /*0b60*/ 	.word	0x00002500


	//   ....[1]....
        /*0b64*/ 	.word	0x000029f0


	//   ....[2]....
        /*0b68*/ 	.word	0x00002a50


	//   ....[3]....
        /*0b6c*/ 	.word	0x00003b70


	//   ....[4]....
        /*0b70*/ 	.word	0x00005140


	//   ....[5]....
        /*0b74*/ 	.word	0x00005180


	//   ....[6]....
        /*0b78*/ 	.word	0x00009f70


	//   ....[7]....
        /*0b7c*/ 	.word	0x00009ff0


	//   ....[8]....
        /*0b80*/ 	.word	0x0000a020


	//   ....[9]....
        /*0b84*/ 	.word	0x0000a090


	//----- nvinfo : EIATTR_MAX_THREADS
	.align		4
.L_49:
        /*0b88*/ 	.byte	0x04, 0x05
        /*0b8a*/ 	.short	(.L_51 - .L_50)
.L_50:
        /*0b8c*/ 	.word	0x00000100
        /*0b90*/ 	.word	0x00000001
        /*0b94*/ 	.word	0x00000001


	//----- nvinfo : EIATTR_CRS_STACK_SIZE
	.align		4
.L_51:
        /*0b98*/ 	.byte	0x04, 0x1e
        /*0b9a*/ 	.short	(.L_53 - .L_52)
.L_52:
        /*0b9c*/ 	.word	0x00000000


	//----- nvinfo : EIATTR_CBANK_PARAM_SIZE
	.align		4
.L_53:
        /*0ba0*/ 	.byte	0x03, 0x19
        /*0ba2*/ 	.short	0x0800


	//----- nvinfo : EIATTR_PARAM_CBANK
	.align		4
        /*0ba4*/ 	.byte	0x04, 0x0a
        /*0ba6*/ 	.short	(.L_55 - .L_54)
	.align		4
.L_54:
        /*0ba8*/ 	.word	index@(.nv.constant0._ZN7cutlass13device_kernelINS_4gemm6kernel13GemmUniversalIN4cute5tupleIJiiiiEEENS1_10collective13CollectiveMmaINS1_35MainloopSm100TmaUmmaWarpSpecializedILi2ELi2ELi4ENS5_IJNS4_1CILi1EEESB_SB_EEEEENS5_IJNSA_ILi64EEENSA_ILi256EEESE_EEEfNS5_IJlSB_lEEEfSH_NS4_8TiledMMAINS4_8MMA_AtomIJNS4_17SM100_MMA_TF32_SSINS_10tfloat32_tESL_fLi64ELi256ELNS4_4UMMA5MajorE0ELSN_0ELNSM_7ScaleInE0ELSO_0EEEEEENS4_6LayoutISC_NS5_IJNSA_ILi0EEESS_SS_EEEEENS5_IJNS4_10UnderscoreESV_SV_EEEEENS4_13SM90_TMA_LOADENS4_14ComposedLayoutINS4_7SwizzleILi3ELi4ELi3EEENS4_18smem_ptr_flag_bitsILi32EEENSR_INS5_IJNSA_ILi8EEENSA_ILi32EEEEEENS5_IJS15_SB_EEEEEEEvNS4_8identityESY_S19_vS1A_EENS_8epilogue10collective18CollectiveEpilogueINS1C_23Sm100TmaWarpSpecializedILi4ELi2ELi16ELb1ELb0EEEJSG_NS5_IJNSR_ISE_SB_EENSR_IS15_SB_EEEEEfSH_fSH_NS1C_6fusion15FusionCallbacksIS1G_NS1K_17LinearCombinationIffffLNS_15FloatRoundStyleE2EEESG_S1J_JEEENS4_5SM1004TMEM4LOAD26SM100_TMEM_LOAD_16dp128b8xESY_S19_NS4_17SM75_U32x4_LDSM_NENS4_14SM90_TMA_STOREES19_NS4_17SM90_U32x4_STSM_NENS4_39AutoVectorizingCopyWithAssumedAlignmentILi128EEEEEEvvEEEEvNT_6ParamsE)
        /*0bac*/ 	.short	0x0380
        /*0bae*/ 	.short	0x0800


	//----- nvinfo : EIATTR_SW_WAR
	.align		4
.L_55:
        /*0bb0*/ 	.byte	0x04, 0x36
        /*0bb2*/ 	.short	(.L_57 - .L_56)
.L_56:
        /*0bb4*/ 	.word	0x00000008
.L_57:


//--------------------- .nv.callgraph             --------------------------
	.section	.nv.callgraph,"",@"SHT_CUDA_CALLGRAPH"
	.align	4
	.sectionentsize	8
	.align		4
        /*0000*/ 	.word	0x00000000
	.align		4
        /*0004*/ 	.word	0xffffffff
	.align		4
        /*0008*/ 	.word	index@(_ZN7cutlass13device_kernelINS_4gemm6kernel13GemmUniversalIN4cute5tupleIJiiiiEEENS1_10collective13CollectiveMmaINS1_35MainloopSm100TmaUmmaWarpSpecializedILi2ELi2ELi4ENS5_IJNS4_1CILi1EEESB_SB_EEEEENS5_IJNSA_ILi64EEENSA_ILi256EEESE_EEEfNS5_IJlSB_lEEEfSH_NS4_8TiledMMAINS4_8MMA_AtomIJNS4_17SM100_MMA_TF32_SSINS_10tfloat32_tESL_fLi64ELi256ELNS4_4UMMA5MajorE0ELSN_0ELNSM_7ScaleInE0ELSO_0EEEEEENS4_6LayoutISC_NS5_IJNSA_ILi0EEESS_SS_EEEEENS5_IJNS4_10UnderscoreESV_SV_EEEEENS4_13SM90_TMA_LOADENS4_14ComposedLayoutINS4_7SwizzleILi3ELi4ELi3EEENS4_18smem_ptr_flag_bitsILi32EEENSR_INS5_IJNSA_ILi8EEENSA_ILi32EEEEEENS5_IJS15_SB_EEEEEEEvNS4_8identityESY_S19_vS1A_EENS_8epilogue10collective18CollectiveEpilogueINS1C_23Sm100TmaWarpSpecializedILi4ELi2ELi16ELb1ELb0EEEJSG_NS5_IJNSR_ISE_SB_EENSR_IS15_SB_EEEEEfSH_fSH_NS1C_6fusion15FusionCallbacksIS1G_NS1K_17LinearCombinationIffffLNS_15FloatRoundStyleE2EEESG_S1J_JEEENS4_5SM1004TMEM4LOAD26SM100_TMEM_LOAD_16dp128b8xESY_S19_NS4_17SM75_U32x4_LDSM_NENS4_14SM90_TMA_STOREES19_NS4_17SM90_U32x4_STSM_NENS4_39AutoVectorizingCopyWithAssumedAlignmentILi128EEEEEEvvEEEEvNT_6ParamsE)
	.align		4
        /*000c*/ 	.word	index@(__assertfail)
	.align		4
        /*0010*/ 	.word	0x00000000
	.align		4
        /*0014*/ 	.word	0xfffffffe
	.align		4
        /*0018*/ 	.word	0x00000000
	.align		4
        /*001c*/ 	.word	0xfffffffd
	.align		4
        /*0020*/ 	.word	0x00000000
	.align		4
        /*0024*/ 	.word	0xfffffffc


//--------------------- .nv.constant4             --------------------------
	.section	.nv.constant4,"a",@progbits
	.align	8
	.align		8
.nv.constant4:
        /*0000*/ 	.dword	__assertfail
	.align		8
        /*0008*/ 	.dword	__unnamed_1
	.align		8
        /*0010*/ 	.dword	__unnamed_2
	.align		8
        /*0018*/ 	.dword	_ZN40_INTERNAL_d5be81ab_4_k_cu_a4934a94_333714cuda3std3__45__cpo5beginE
	.align		8
        /*0020*/ 	.dword	_ZN40_INTERNAL_d5be81ab_4_k_cu_a4934a94_333714cuda3std3__45__cpo3endE
	.align		8
        /*0028*/ 	.dword	_ZN40_INTERNAL_d5be81ab_4_k_cu_a4934a94_333714cuda3std3__45__cpo6cbeginE
	.align		8
        /*0030*/ 	.dword	_ZN40_INTERNAL_d5be81ab_4_k_cu_a4934a94_333714cuda3std3__45__cpo4cendE
	.align		8
        /*0038*/ 	.dword	_ZN40_INTERNAL_d5be81ab_4_k_cu_a4934a94_333714cuda3std3__442_GLOBAL__N__d5be81ab_4_k_cu_a4934a94_333716ignoreE
	.align		8
        /*0040*/ 	.dword	_ZN40_INTERNAL_d5be81ab_4_k_cu_a4934a94_333714cuda3std3__419piecewise_constructE
	.align		8
        /*0048*/ 	.dword	_ZN40_INTERNAL_d5be81ab_4_k_cu_a4934a94_333714cuda3std3__48in_placeE
	.align		8
        /*0050*/ 	.dword	_ZN40_INTERNAL_d5be81ab_4_k_cu_a4934a94_333714cuda3std6ranges3__45__cpo4swapE
	.align		8
        /*0058*/ 	.dword	_ZN40_INTERNAL_d5be81ab_4_k_cu_a4934a94_333714cuda3std6ranges3__45__cpo9iter_moveE
	.align		8
        /*0060*/ 	.dword	_ZN40_INTERNAL_d5be81ab_4_k_cu_a4934a94_333714cute7productE
	.align		8
        /*0068*/ 	.dword	_ZN40_INTERNAL_d5be81ab_4_k_cu_a4934a94_333714cute1_E
	.align		8
        /*0070*/ 	.dword	$str$25
	.align		8
        /*0078*/ 	.dword	$str$26
	.align		8
        /*0080*/ 	.dword	$str$27
	.align		8
        /*0088*/ 	.dword	$str$28


//--------------------- .text._ZN7cutlass13device_kernelINS_4gemm6kernel13GemmUniversalIN4cute5tupleIJiiiiEEENS1_10collective13CollectiveMmaINS1_35MainloopSm100TmaUmmaWarpSpecializedILi2ELi2ELi4ENS5_IJNS4_1CILi1EEESB_SB_EEEEENS5_IJNSA_ILi64EEENSA_ILi256EEESE_EEEfNS5_IJlSB_lEEEfSH_NS4_8TiledMMAINS4_8MMA_AtomIJNS4_17SM100_MMA_TF32_SSINS_10tfloat32_tESL_fLi64ELi256ELNS4_4UMMA5MajorE0ELSN_0ELNSM_7ScaleInE0ELSO_0EEEEEENS4_6LayoutISC_NS5_IJNSA_ILi0EEESS_SS_EEEEENS5_IJNS4_10UnderscoreESV_SV_EEEEENS4_13SM90_TMA_LOADENS4_14ComposedLayoutINS4_7SwizzleILi3ELi4ELi3EEENS4_18smem_ptr_flag_bitsILi32EEENSR_INS5_IJNSA_ILi8EEENSA_ILi32EEEEEENS5_IJS15_SB_EEEEEEEvNS4_8identityESY_S19_vS1A_EENS_8epilogue10collective18CollectiveEpilogueINS1C_23Sm100TmaWarpSpecializedILi4ELi2ELi16ELb1ELb0EEEJSG_NS5_IJNSR_ISE_SB_EENSR_IS15_SB_EEEEEfSH_fSH_NS1C_6fusion15FusionCallbacksIS1G_NS1K_17LinearCombinationIffffLNS_15FloatRoundStyleE2EEESG_S1J_JEEENS4_5SM1004TMEM4LOAD26SM100_TMEM_LOAD_16dp128b8xESY_S19_NS4_17SM75_U32x4_LDSM_NENS4_14SM90_TMA_STOREES19_NS4_17SM90_U32x4_STSM_NENS4_39AutoVectorizingCopyWithAssumedAlignmentILi128EEEEEEvvEEEEvNT_6ParamsE --------------------------
	.section	.text._ZN7cutlass13device_kernelINS_4gemm6kernel13GemmUniversalIN4cute5tupleIJiiiiEEENS1_10collective13CollectiveMmaINS1_35MainloopSm100TmaUmmaWarpSpecializedILi2ELi2ELi4ENS5_IJNS4_1CILi1EEESB_SB_EEEEENS5_IJNSA_ILi64EEENSA_ILi256EEESE_EEEfNS5_IJlSB_lEEEfSH_NS4_8TiledMMAINS4_8MMA_AtomIJNS4_17SM100_MMA_TF32_SSINS_10tfloat32_tESL_fLi64ELi256ELNS4_4UMMA5MajorE0ELSN_0ELNSM_7ScaleInE0ELSO_0EEEEEENS4_6LayoutISC_NS5_IJNSA_ILi0EEESS_SS_EEEEENS5_IJNS4_10UnderscoreESV_SV_EEEEENS4_13SM90_TMA_LOADENS4_14ComposedLayoutINS4_7SwizzleILi3ELi4ELi3EEENS4_18smem_ptr_flag_bitsILi32EEENSR_INS5_IJNSA_ILi8EEENSA_ILi32EEEEEENS5_IJS15_SB_EEEEEEEvNS4_8identityESY_S19_vS1A_EENS_8epilogue10collective18CollectiveEpilogueINS1C_23Sm100TmaWarpSpecializedILi4ELi2ELi16ELb1ELb0EEEJSG_NS5_IJNSR_ISE_SB_EENSR_IS15_SB_EEEEEfSH_fSH_NS1C_6fusion15FusionCallbacksIS1G_NS1K_17LinearCombinationIffffLNS_15FloatRoundStyleE2EEESG_S1J_JEEENS4_5SM1004TMEM4LOAD26SM100_TMEM_LOAD_16dp128b8xESY_S19_NS4_17SM75_U32x4_LDSM_NENS4_14SM90_TMA_STOREES19_NS4_17SM90_U32x4_STSM_NENS4_39AutoVectorizingCopyWithAssumedAlignmentILi128EEEEEEvvEEEEvNT_6ParamsE,"ax",@progbits
	.align	128
.text._ZN7cutlass13device_kernelINS_4gemm6kernel13GemmUniversalIN4cute5tupleIJiiiiEEENS1_10collective13CollectiveMmaINS1_35MainloopSm100TmaUmmaWarpSpecializedILi2ELi2ELi4ENS5_IJNS4_1CILi1EEESB_SB_EEEEENS5_IJNSA_ILi64EEENSA_ILi256EEESE_EEEfNS5_IJlSB_lEEEfSH_NS4_8TiledMMAINS4_8MMA_AtomIJNS4_17SM100_MMA_TF32_SSINS_10tfloat32_tESL_fLi64ELi256ELNS4_4UMMA5MajorE0ELSN_0ELNSM_7ScaleInE0ELSO_0EEEEEENS4_6LayoutISC_NS5_IJNSA_ILi0EEESS_SS_EEEEENS5_IJNS4_10UnderscoreESV_SV_EEEEENS4_13SM90_TMA_LOADENS4_14ComposedLayoutINS4_7SwizzleILi3ELi4ELi3EEENS4_18smem_ptr_flag_bitsILi32EEENSR_INS5_IJNSA_ILi8EEENSA_ILi32EEEEEENS5_IJS15_SB_EEEEEEEvNS4_8identityESY_S19_vS1A_EENS_8epilogue10collective18CollectiveEpilogueINS1C_23Sm100TmaWarpSpecializedILi4ELi2ELi16ELb1ELb0EEEJSG_NS5_IJNSR_ISE_SB_EENSR_IS15_SB_EEEEEfSH_fSH_NS1C_6fusion15FusionCallbacksIS1G_NS1K_17LinearCombinationIffffLNS_15FloatRoundStyleE2EEESG_S1J_JEEENS4_5SM1004TMEM4LOAD26SM100_TMEM_LOAD_16dp128b8xESY_S19_NS4_17SM75_U32x4_LDSM_NENS4_14SM90_TMA_STOREES19_NS4_17SM90_U32x4_STSM_NENS4_39AutoVectorizingCopyWithAssumedAlignmentILi128EEEEEEvvEEEEvNT_6ParamsE:
        .type           _ZN7cutlass13device_kernelINS_4gemm6kernel13GemmUniversalIN4cute5tupleIJiiiiEEENS1_10collective13CollectiveMmaINS1_35MainloopSm100TmaUmmaWarpSpecializedILi2ELi2ELi4ENS5_IJNS4_1CILi1EEESB_SB_EEEEENS5_IJNSA_ILi64EEENSA_ILi256EEESE_EEEfNS5_IJlSB_lEEEfSH_NS4_8TiledMMAINS4_8MMA_AtomIJNS4_17SM100_MMA_TF32_SSINS_10tfloat32_tESL_fLi64ELi256ELNS4_4UMMA5MajorE0ELSN_0ELNSM_7ScaleInE0ELSO_0EEEEEENS4_6LayoutISC_NS5_IJNSA_ILi0EEESS_SS_EEEEENS5_IJNS4_10UnderscoreESV_SV_EEEEENS4_13SM90_TMA_LOADENS4_14ComposedLayoutINS4_7SwizzleILi3ELi4ELi3EEENS4_18smem_ptr_flag_bitsILi32EEENSR_INS5_IJNSA_ILi8EEENSA_ILi32EEEEEENS5_IJS15_SB_EEEEEEEvNS4_8identityESY_S19_vS1A_EENS_8epilogue10collective18CollectiveEpilogueINS1C_23Sm100TmaWarpSpecializedILi4ELi2ELi16ELb1ELb0EEEJSG_NS5_IJNSR_ISE_SB_EENSR_IS15_SB_EEEEEfSH_fSH_NS1C_6fusion15FusionCallbacksIS1G_NS1K_17LinearCombinationIffffLNS_15FloatRoundStyleE2EEESG_S1J_JEEENS4_5SM1004TMEM4LOAD26SM100_TMEM_LOAD_16dp128b8xESY_S19_NS4_17SM75_U32x4_LDSM_NENS4_14SM90_TMA_STOREES19_NS4_17SM90_U32x4_STSM_NENS4_39AutoVectorizingCopyWithAssumedAlignmentILi128EEEEEEvvEEEEvNT_6ParamsE,@function
        .size           _ZN7cutlass13device_kernelINS_4gemm6kernel13GemmUniversalIN4cute5tupleIJiiiiEEENS1_10collective13CollectiveMmaINS1_35MainloopSm100TmaUmmaWarpSpecializedILi2ELi2ELi4ENS5_IJNS4_1CILi1EEESB_SB_EEEEENS5_IJNSA_ILi64EEENSA_ILi256EEESE_EEEfNS5_IJlSB_lEEEfSH_NS4_8TiledMMAINS4_8MMA_AtomIJNS4_17SM100_MMA_TF32_SSINS_10tfloat32_tESL_fLi64ELi256ELNS4_4UMMA5MajorE0ELSN_0ELNSM_7ScaleInE0ELSO_0EEEEEENS4_6LayoutISC_NS5_IJNSA_ILi0EEESS_SS_EEEEENS5_IJNS4_10UnderscoreESV_SV_EEEEENS4_13SM90_TMA_LOADENS4_14ComposedLayoutINS4_7SwizzleILi3ELi4ELi3EEENS4_18smem_ptr_flag_bitsILi32EEENSR_INS5_IJNSA_ILi8EEENSA_ILi32EEEEEENS5_IJS15_SB_EEEEEEEvNS4_8identityESY_S19_vS1A_EENS_8epilogue10collective18CollectiveEpilogueINS1C_23Sm100TmaWarpSpecializedILi4ELi2ELi16ELb1ELb0EEEJSG_NS5_IJNSR_ISE_SB_EENSR_IS15_SB_EEEEEfSH_fSH_NS1C_6fusion15FusionCallbacksIS1G_NS1K_17LinearCombinationIffffLNS_15FloatRoundStyleE2EEESG_S1J_JEEENS4_5SM1004TMEM4LOAD26SM100_TMEM_LOAD_16dp128b8xESY_S19_NS4_17SM75_U32x4_LDSM_NENS4_14SM90_TMA_STOREES19_NS4_17SM90_U32x4_STSM_NENS4_39AutoVectorizingCopyWithAssumedAlignmentILi128EEEEEEvvEEEEvNT_6ParamsE,(.L_x_214 - _ZN7cutlass13device_kernelINS_4gemm6kernel13GemmUniversalIN4cute5tupleIJiiiiEEENS1_10collective13CollectiveMmaINS1_35MainloopSm100TmaUmmaWarpSpecializedILi2ELi2ELi4ENS5_IJNS4_1CILi1EEESB_SB_EEEEENS5_IJNSA_ILi64EEENSA_ILi256EEESE_EEEfNS5_IJlSB_lEEEfSH_NS4_8TiledMMAINS4_8MMA_AtomIJNS4_17SM100_MMA_TF32_SSINS_10tfloat32_tESL_fLi64ELi256ELNS4_4UMMA5MajorE0ELSN_0ELNSM_7ScaleInE0ELSO_0EEEEEENS4_6LayoutISC_NS5_IJNSA_ILi0EEESS_SS_EEEEENS5_IJNS4_10UnderscoreESV_SV_EEEEENS4_13SM90_TMA_LOADENS4_14ComposedLayoutINS4_7SwizzleILi3ELi4ELi3EEENS4_18smem_ptr_flag_bitsILi32EEENSR_INS5_IJNSA_ILi8EEENSA_ILi32EEEEEENS5_IJS15_SB_EEEEEEEvNS4_8identityESY_S19_vS1A_EENS_8epilogue10collective18CollectiveEpilogueINS1C_23Sm100TmaWarpSpecializedILi4ELi2ELi16ELb1ELb0EEEJSG_NS5_IJNSR_ISE_SB_EENSR_IS15_SB_EEEEEfSH_fSH_NS1C_6fusion15FusionCallbacksIS1G_NS1K_17LinearCombinationIffffLNS_15FloatRoundStyleE2EEESG_S1J_JEEENS4_5SM1004TMEM4LOAD26SM100_TMEM_LOAD_16dp128b8xESY_S19_NS4_17SM75_U32x4_LDSM_NENS4_14SM90_TMA_STOREES19_NS4_17SM90_U32x4_STSM_NENS4_39AutoVectorizingCopyWithAssumedAlignmentILi128EEEEEEvvEEEEvNT_6ParamsE)
        .other          _ZN7cutlass13device_kernelINS_4gemm6kernel13GemmUniversalIN4cute5tupleIJiiiiEEENS1_10collective13CollectiveMmaINS1_35MainloopSm100TmaUmmaWarpSpecializedILi2ELi2ELi4ENS5_IJNS4_1CILi1EEESB_SB_EEEEENS5_IJNSA_ILi64EEENSA_ILi256EEESE_EEEfNS5_IJlSB_lEEEfSH_NS4_8TiledMMAINS4_8MMA_AtomIJNS4_17SM100_MMA_TF32_SSINS_10tfloat32_tESL_fLi64ELi256ELNS4_4UMMA5MajorE0ELSN_0ELNSM_7ScaleInE0ELSO_0EEEEEENS4_6LayoutISC_NS5_IJNSA_ILi0EEESS_SS_EEEEENS5_IJNS4_10UnderscoreESV_SV_EEEEENS4_13SM90_TMA_LOADENS4_14ComposedLayoutINS4_7SwizzleILi3ELi4ELi3EEENS4_18smem_ptr_flag_bitsILi32EEENSR_INS5_IJNSA_ILi8EEENSA_ILi32EEEEEENS5_IJS15_SB_EEEEEEEvNS4_8identityESY_S19_vS1A_EENS_8epilogue10collective18CollectiveEpilogueINS1C_23Sm100TmaWarpSpecializedILi4ELi2ELi16ELb1ELb0EEEJSG_NS5_IJNSR_ISE_SB_EENSR_IS15_SB_EEEEEfSH_fSH_NS1C_6fusion15FusionCallbacksIS1G_NS1K_17LinearCombinationIffffLNS_15FloatRoundStyleE2EEESG_S1J_JEEENS4_5SM1004TMEM4LOAD26SM100_TMEM_LOAD_16dp128b8xESY_S19_NS4_17SM75_U32x4_LDSM_NENS4_14SM90_TMA_STOREES19_NS4_17SM90_U32x4_STSM_NENS4_39AutoVectorizingCopyWithAssumedAlignmentILi128EEEEEEvvEEEEvNT_6ParamsE,@"STO_CUDA_ENTRY STV_DEFAULT"
_ZN7cutlass13device_kernelINS_4gemm6kernel13GemmUniversalIN4cute5tupleIJiiiiEEENS1_10collective13CollectiveMmaINS1_35MainloopSm100TmaUmmaWarpSpecializedILi2ELi2ELi4ENS5_IJNS4_1CILi1EEESB_SB_EEEEENS5_IJNSA_ILi64EEENSA_ILi256EEESE_EEEfNS5_IJlSB_lEEEfSH_NS4_8TiledMMAINS4_8MMA_AtomIJNS4_17SM100_MMA_TF32_SSINS_10tfloat32_tESL_fLi64ELi256ELNS4_4UMMA5MajorE0ELSN_0ELNSM_7ScaleInE0ELSO_0EEEEEENS4_6LayoutISC_NS5_IJNSA_ILi0EEESS_SS_EEEEENS5_IJNS4_10UnderscoreESV_SV_EEEEENS4_13SM90_TMA_LOADENS4_14ComposedLayoutINS4_7SwizzleILi3ELi4ELi3EEENS4_18smem_ptr_flag_bitsILi32EEENSR_INS5_IJNSA_ILi8EEENSA_ILi32EEEEEENS5_IJS15_SB_EEEEEEEvNS4_8identityESY_S19_vS1A_EENS_8epilogue10collective18CollectiveEpilogueINS1C_23Sm100TmaWarpSpecializedILi4ELi2ELi16ELb1ELb0EEEJSG_NS5_IJNSR_ISE_SB_EENSR_IS15_SB_EEEEEfSH_fSH_NS1C_6fusion15FusionCallbacksIS1G_NS1K_17LinearCombinationIffffLNS_15FloatRoundStyleE2EEESG_S1J_JEEENS4_5SM1004TMEM4LOAD26SM100_TMEM_LOAD_16dp128b8xESY_S19_NS4_17SM75_U32x4_LDSM_NENS4_14SM90_TMA_STOREES19_NS4_17SM90_U32x4_STSM_NENS4_39AutoVectorizingCopyWithAssumedAlignmentILi128EEEEEEvvEEEEvNT_6ParamsE:
[----:B------:R-:W1:Y:S01]  /*0000*/  LDC R1, c[0x0][0x37c] ;  /* 0x0000df00ff017b82 */ /* 0x000e620000000800 */
[----:B------:R-:W2:Y:S01]  /*0010*/  S2R R76, SR_TID.X ;  /* 0x00000000004c7919 */ /* 0x000ea20000002100 */
[----:B------:R-:W3:Y:S01]  /*0020*/  LDCU.64 UR4, c[0x0][0x890] ;  /* 0x00011200ff0477ac */ /* 0x000ee20008000a00 */
[----:B------:R-:W-:Y:S02]  /*0030*/  PRMT R64, RZ, 0x7610, R64 ;  /* 0x00007610ff407816 */ /* 0x000fe40000000040 */
[----:B------:R-:W-:Y:S01]  /*0040*/  ELECT P5, URZ, PT ;  /* 0x0000000000ff782f */ /* 0x000fe200038a0000 */
[----:B------:R-:W4:Y:S01]  /*0050*/  LDCU.64 UR46, c[0x0][0x358] ;  /* 0x00006b00ff2e77ac */ /* 0x000f220008000a00 */
[----:B---3--:R-:W-:-:S04]  /*0060*/  UISETP.NE.U32.AND UP0, UPT, UR4, URZ, UPT ;  /* 0x000000ff0400728c */ /* 0x008fc8000bf05070 */
[----:B------:R-:W-:Y:S01]  /*0070*/  UISETP.NE.AND.EX UP0, UPT, UR5, URZ, UPT, UP0 ;  /* 0x000000ff0500728c */ /* 0x000fe2000bf05300 */
[----:B--2---:R-:W-:-:S05]  /*0080*/  SHF.R.U32.HI R69, RZ, 0x5, R76 ;  /* 0x00000005ff457819 */ /* 0x004fca000001164c */
[----:B------:R-:W2:Y:S02]  /*0090*/  SHFL.IDX PT, R0, R69, RZ, 0x1f ;  /* 0x00001fff45007589 */ /* 0x000ea400000e0000 */
[----:B--2---:R-:W-:Y:S01]  /*00a0*/  R2UR UR8, R0 ;  /* 0x00000000000872ca */ /* 0x004fe200000e0000 */
[----:B-1--4-:R-:W-:-:S14]  /*00b0*/  BRA.U UP0, `(.L_x_0) ;  /* 0x00000001002c7547 */ /* 0x012fdc000b800000 */
[----:B------:R-:W1:Y:S02]  /*00c0*/  LDCU.64 UR6, c[0x0][0x888] ;  /* 0x00011100ff0677ac */ /* 0x000e640008000a00 */
[----:B-1----:R-:W-:-:S04]  /*00d0*/  UISETP.NE.U32.AND UP0, UPT, UR6, URZ, UPT ;  /* 0x000000ff0600728c */ /* 0x002fc8000bf05070 */
[----:B------:R-:W-:-:S09]  /*00e0*/  UISETP.NE.AND.EX UP0, UPT, UR7, URZ, UPT, UP0 ;  /* 0x000000ff0700728c */ /* 0x000fd2000bf05300 */
[----:B------:R-:W-:Y:S05]  /*00f0*/  BRA.U !UP0, `(.L_x_1) ;  /* 0x0000000108107547 */ /* 0x000fea000b800000 */
[----:B------:R-:W1:Y:S02]  /*0100*/  LDC.64 R2, c[0x0][0x888] ;  /* 0x00022200ff027b82 */ /* 0x000e640000000a00 */
[----:B-1----:R1:W5:Y:S01]  /*0110*/  LDG.E R35, desc[UR46][R2.64] ;  /* 0x0000002e02237981 */ /* 0x002362000c1e1900 */
[----:B------:R-:W-:Y:S01]  /*0120*/  HFMA2 R64, -RZ, RZ, 0, 5.9604644775390625e-08 ;  /* 0x00000001ff407431 */ /* 0x000fe200000001ff */
[----:B------:R-:W-:Y:S05]  /*0130*/  BRA `(.L_x_0) ;  /* 0x00000000000c7947 */ /* 0x000fea0003800000 */
.L_x_1:
[----:B------:R-:W1:Y:S01]  /*0140*/  LDCU UR6, c[0x0][0x880] ;  /* 0x00011000ff0677ac */ /* 0x000e620008000800 */
[----:B------:R-:W-:Y:S01]  /*0150*/  HFMA2 R64, -RZ, RZ, 0, 5.9604644775390625e-08 ;  /* 0x00000001ff407431 */ /* 0x000fe200000001ff */
[----:B-1----:R-:W-:-:S07]  /*0160*/  MOV R35, UR6 ;  /* 0x0000000600237c02 */ /* 0x002fce0008000f00 */
.L_x_0:
[----:B------:R-:W2:Y:S02]  /*0170*/  LDCU.64 UR6, c[0x0][0x8b0] ;  /* 0x00011600ff0677ac */ /* 0x000ea40008000a00 */
[----:B--2---:R-:W-:-:S04]  /*0180*/  UISETP.NE.U32.AND UP0, UPT, UR6, URZ, UPT ;  /* 0x000000ff0600728c */ /* 0x004fc8000bf05070 */
[----:B------:R-:W-:-:S09]  /*0190*/  UISETP.NE.AND.EX UP0, UPT, UR7, URZ, UPT, UP0 ;  /* 0x000000ff0700728c */ /* 0x000fd2000bf05300 */
[----:B------:R-:W-:Y:S05]  /*01a0*/  BRA.U UP0, `(.L_x_2) ;  /* 0x0000000100247547 */ /* 0x000fea000b800000 */
[----:B------:R-:W2:Y:S02]  /*01b0*/  LDCU.64 UR6, c[0x0][0x8a8] ;  /* 0x00011500ff0677ac */ /* 0x000ea40008000a00 */
[----:B--2---:R-:W-:-:S04]  /*01c0*/  UISETP.NE.U32.AND UP0, UPT, UR6, URZ, UPT ;  /* 0x000000ff0600728c */ /* 0x004fc8000bf05070 */
[----:B------:R-:W-:-:S09]  /*01d0*/  UISETP.NE.AND.EX UP0, UPT, UR7, URZ, UPT, UP0 ;  /* 0x000000ff0700728c */ /* 0x000fd2000bf05300 */
[----:B------:R-:W-:Y:S05]  /*01e0*/  BRA.U !UP0, `(.L_x_3) ;  /* 0x00000001080c7547 */ /* 0x000fea000b800000 */
[----:B-1----:R-:W1:Y:S02]  /*01f0*/  LDC.64 R2, c[0x0][0x8a8] ;  /* 0x00022a00ff027b82 */ /* 0x002e640000000a00 */
[----:B-1----:R2:W5:Y:S01]  /*0200*/  LDG.E R33, desc[UR46][R2.64] ;  /* 0x0000002e02217981 */ /* 0x002562000c1e1900 */
[----:B------:R-:W-:Y:S05]  /*0210*/  BRA `(.L_x_2) ;  /* 0x0000000000087947 */ /* 0x000fea0003800000 */
.L_x_3:
[----:B------:R-:W2:Y:S02]  /*0220*/  LDCU UR6, c[0x0][0x8a0] ;  /* 0x00011400ff0677ac */ /* 0x000ea40008000800 */
[----:B--2---:R-:W-:Y:S02]  /*0230*/  MOV R33, UR6 ;  /* 0x0000000600217c02 */ /* 0x004fe40008000f00 */
.L_x_2:
[----:B------:R-:W-:Y:S01]  /*0240*/  IMAD.U32 R0, RZ, RZ, UR8 ;  /* 0x00000008ff007e24 */ /* 0x000fe2000f8e00ff */
[----:B------:R-:W-:Y:S04]  /*0250*/  BSSY.RECONVERGENT B0, `(.L_x_4) ;  /* 0x000000c000007945 */ /* 0x000fe80003800200 */
[C---:B------:R-:W-:Y:S02]  /*0260*/  ISETP.NE.OR P1, PT, R0.reuse, 0x1, !P5 ;  /* 0x000000010000780c */ /* 0x040fe40006f25670 */
[----:B------:R-:W-:-:S11]  /*0270*/  ISETP.NE.OR P0, PT, R0, 0x3, !P5 ;  /* 0x000000030000780c */ /* 0x000fd60006f05670 */
[----:B------:R-:W-:Y:S05]  /*0280*/  @P1 BRA `(.L_x_5) ;  /* 0x0000000000201947 */ /* 0x000fea0003800000 */
[----:B------:R-:W3:Y:S02]  /*0290*/  LDCU.64 UR6, c[0x0][0x348] ;  /* 0x00006900ff0677ac */ /* 0x000ee40008000a00 */
[----:B---3--:R-:W-:Y:S02]  /*02a0*/  UIADD3 UR10, UP1, UPT, UR6, 0x80, URZ ;  /* 0x00000080060a7890 */ /* 0x008fe4000ff3e0ff */
[----:B------:R-:W-:Y:S02]  /*02b0*/  UIADD3 UR6, UP0, UPT, UR6, 0x180, URZ ;  /* 0x0000018006067890 */ /* 0x000fe4000ff1e0ff */
[----:B------:R-:W-:Y:S02]  /*02c0*/  UIADD3.X UR11, UPT, UPT, URZ, UR7, URZ, UP1, !UPT ;  /* 0x00000007ff0b7290 */ /* 0x000fe40008ffe4ff */
[----:B------:R-:W-:-:S07]  /*02d0*/  UIADD3.X UR7, UPT, UPT, URZ, UR7, URZ, UP0, !UPT ;  /* 0x00000007ff077290 */ /* 0x000fce00087fe4ff */
[----:B------:R3:W-:Y:S02]  /*02e0*/  UTMACCTL.PF [UR10] ;  /* 0x000000000a0079b9 */ /* 0x0007e40008040000 */
[----:B------:R3:W-:Y:S02]  /*02f0*/  UTMACCTL.PF [UR6] ;  /* 0x00000000060079b9 */ /* 0x0007e40008040000 */
[----:B---3--:R-:W-:Y:S01]  /*0300*/  NOP ;  /* 0x0000000000007918 */ /* 0x008fe20000000000 */
.L_x_5:
[----:B------:R-:W-:Y:S05]  /*0310*/  BSYNC.RECONVERGENT B0 ;  /* 0x0000000000007941 */ /* 0x000fea0003800200 */
.L_x_4:
[----:B------:R-:W-:Y:S04]  /*0320*/  BSSY.RECONVERGENT B0, `(.L_x_6) ;  /* 0x000000a000007945 */ /* 0x000fe80003800200 */
        /* <DEDUP_REMOVED lines=9> */
.L_x_7:
[----:B------:R-:W-:Y:S05]  /*03c0*/  BSYNC.RECONVERGENT B0 ;  /* 0x0000000000007941 */ /* 0x000fea0003800200 */
.L_x_6:
[----:B------:R-:W3:Y:S01]  /*03d0*/  LDCU.64 UR6, c[0x0][0x888] ;  /* 0x00011100ff0677ac */ /* 0x000ee20008000a00 */
[----:B------:R-:W-:Y:S02]  /*03e0*/  UISETP.EQ.U32.AND UP1, UPT, UR4, URZ, UPT ;  /* 0x000000ff0400728c */ /* 0x000fe4000bf22070 */
[----:B------:R-:W-:Y:S02]  /*03f0*/  UPLOP3.LUT UP2, UPT, UPT, UPT, UPT, 0x80, 0x8 ;  /* 0x000000000008789c */ /* 0x000fe40003f4f070 */
[----:B---3--:R-:W-:-:S04]  /*0400*/  UISETP.NE.U32.AND UP0, UPT, UR6, URZ, UPT ;  /* 0x000000ff0600728c */ /* 0x008fc8000bf05070 */
[----:B------:R-:W-:-:S04]  /*0410*/  UISETP.NE.AND.EX UP0, UPT, UR7, URZ, UPT, UP0 ;  /* 0x000000ff0700728c */ /* 0x000fc8000bf05300 */
[----:B------:R-:W-:-:S04]  /*0420*/  UISETP.EQ.OR.EX UP3, UPT, UR5, URZ, !UP0, UP1 ;  /* 0x000000ff0500728c */ /* 0x000fc8000c762710 */
[----:B------:R-:W-:-:S05]  /*0430*/  UP2UR UR50, UPR, URZ, 0x8 ;  /* 0x00000008ff327883 */ /* 0x000fca0008000000 */
[----:B------:R-:W-:Y:S07]  /*0440*/  BRA.U !UP3, `(.L_x_8) ;  /* 0x000000010b207547 */ /* 0x000fee000b800000 */
[----:B------:R-:W-:Y:S01]  /*0450*/  UISETP.NE.U32.AND UP2, UPT, UR4, URZ, UPT ;  /* 0x000000ff0400728c */ /* 0x000fe2000bf45070 */
[----:B-----5:R-:W-:Y:S01]  /*0460*/  FSETP.NEU.AND P0, PT, R35, RZ, PT ;  /* 0x000000ff2300720b */ /* 0x020fe20003f0d000 */
[----:B------:R-:W-:Y:S02]  /*0470*/  USEL UR4, URZ, 0xffffffff, UP0 ;  /* 0xffffffffff047887 */ /* 0x000fe40008000000 */
[----:B------:R-:W-:-:S10]  /*0480*/  UISETP.NE.AND.EX UP2, UPT, UR5, URZ, UPT, UP2 ;  /* 0x000000ff0500728c */ /* 0x000fd4000bf45320 */
[----:B------:R-:W-:Y:S01]  /*0490*/  VOTEU.ANY UP1, P0 ;  /* 0x0000000000ff7886 */ /* 0x000fe20000020100 */
[----:B------:R-:W-:-:S04]  /*04a0*/  @!UP2 USEL UR4, URZ, 0xffffffff, UP1 ;  /* 0xffffffffff04a887 */ /* 0x000fc80008800000 */
[----:B------:R-:W-:-:S04]  /*04b0*/  ULOP3.LUT UR4, UR4, 0x1, URZ, 0xc0, !UPT ;  /* 0x0000000104047892 */ /* 0x000fc8000f8ec0ff */
[----:B------:R-:W-:-:S11]  /*04c0*/  UISETP.NE.U32.AND UP2, UPT, UR4, 0x1, UPT ;  /* 0x000000010400788c */ /* 0x000fd6000bf45070 */
.L_x_8:
[----:B-12---:R-:W1:Y:S01]  /*04d0*/  SHFL.IDX PT, R2, R69, RZ, 0x1f ;  /* 0x00001fff45027589 */ /* 0x006e6200000e0000 */
[----:B------:R-:W-:-:S04]  /*04e0*/  UISETP.NE.AND UP1, UPT, UR8, 0x2, UPT ;  /* 0x000000020800788c */ /* 0x000fc8000bf25270 */
[----:B------:R-:W-:Y:S01]  /*04f0*/  USEL UR6, URZ, 0x1, UP1 ;  /* 0x00000001ff067887 */ /* 0x000fe20008800000 */
[----:B-1----:R-:W-:-:S13]  /*0500*/  ISETP.NE.AND P0, PT, R2, RZ, PT ;  /* 0x000000ff0200720c */ /* 0x002fda0003f05270 */
[----:B------:R-:W-:Y:S05]  /*0510*/  @P0 BRA `(.L_x_9) ;  /* 0x0000000000380947 */ /* 0x000fea0003800000 */
[----:B------:R-:W1:Y:S01]  /*0520*/  S2UR UR5, SR_CgaCtaId ;  /* 0x00000000000579c3 */ /* 0x000e620000008800 */
[----:B------:R-:W-:Y:S01]  /*0530*/  UMOV UR7, 0x400 ;  /* 0x0000040000077882 */ /* 0x000fe20000000000 */
[----:B------:R-:W-:Y:S01]  /*0540*/  UMOV UR4, 0x1 ;  /* 0x0000000100047882 */ /* 0x000fe20000000000 */
[----:B------:R-:W-:Y:S01]  /*0550*/  ELECT P0, URZ, PT ;  /* 0x0000000000ff782f */ /* 0x000fe20003800000 */
[----:B------:R-:W-:-:S04]  /*0560*/  UIADD3 UR10, UPT, UPT, -UR4, 0x100000, URZ ;  /* 0x00100000040a7890 */ /* 0x000fc8000fffe1ff */
[----:B------:R-:W-:Y:S02]  /*0570*/  USHF.L.U32 UR11, UR10, 0xb, URZ ;  /* 0x0000000b0a0b7899 */ /* 0x000fe400080006ff */
[----:B------:R-:W-:Y:S02]  /*0580*/  USHF.L.U32 UR10, UR10, 0x1, URZ ;  /* 0x000000010a0a7899 */ /* 0x000fe400080006ff */
[----:B-1----:R-:W-:Y:S01]  /*0590*/  ULEA UR5, UR5, UR7, 0x18 ;  /* 0x0000000705057291 */ /* 0x002fe2000f8ec0ff */
[----:B------:R-:W1:Y:S11]  /*05a0*/  FENCE.VIEW.ASYNC.S ;  /* 0x00000000000073c6 */ /* 0x000e760000000000 */
[----:B-1----:R1:W2:Y:S01]  /*05b0*/  SYNCS.EXCH.64 URZ, [UR5], UR10 ;  /* 0x0000000a05ff75b2 */ /* 0x0022a20008000100 */
[----:B------:R1:W3:Y:S01]  /*05c0*/  SYNCS.EXCH.64 URZ, [UR5+0x10], UR10 ;  /* 0x0000100a05ff75b2 */ /* 0x0002e20008000100 */
[----:B------:R1:W4:Y:S01]  /*05d0*/  SYNCS.EXCH.64 URZ, [UR5+0x8], UR10 ;  /* 0x0000080a05ff75b2 */ /* 0x0003220008000100 */
[----:B------:R1:W1:Y:S01]  /*05e0*/  SYNCS.EXCH.64 URZ, [UR5+0x18], UR10 ;  /* 0x0000180a05ff75b2 */ /* 0x0002620008000100 */
[----:B------:R-:W-:Y:S01]  /*05f0*/  NOP ;  /* 0x0000000000007918 */ /* 0x000fe20000000000 */
.L_x_9:
[----:B------:R-:W2:Y:S01]  /*0600*/  SHFL.IDX PT, R2, R69, RZ, 0x1f ;  /* 0x00001fff45027589 */ /* 0x000ea200000e0000 */
[----:B------:R-:W-:Y:S01]  /*0610*/  NOP ;  /* 0x0000000000007918 */ /* 0x000fe20000000000 */
[----:B--2---:R-:W-:-:S13]  /*0620*/  ISETP.NE.AND P0, PT, R2, 0x1, PT ;  /* 0x000000010200780c */ /* 0x004fda0003f05270 */
[----:B------:R-:W-:Y:S05]  /*0630*/  @P0 BRA `(.L_x_10) ;  /* 0x0000000000580947 */ /* 0x000fea0003800000 */
[----:B------:R-:W2:Y:S01]  /*0640*/  S2UR UR7, SR_CgaCtaId ;  /* 0x00000000000779c3 */ /* 0x000ea20000008800 */
[----:B------:R-:W-:Y:S01]  /*0650*/  UMOV UR9, 0x400 ;  /* 0x0000040000097882 */ /* 0x000fe20000000000 */
[----:B-1----:R-:W-:Y:S01]  /*0660*/  UMOV UR5, 0x20 ;  /* 0x0000002000057882 */ /* 0x002fe20000000000 */
[----:B------:R-:W-:Y:S01]  /*0670*/  UMOV UR4, 0x80 ;  /* 0x0000008000047882 */ /* 0x000fe20000000000 */
[----:B------:R-:W-:-:S04]  /*0680*/  UIADD3 UR10, UPT, UPT, -UR5, 0x100000, URZ ;  /* 0x00100000050a7890 */ /* 0x000fc8000fffe1ff */
[----:B------:R-:W-:Y:S02]  /*0690*/  USHF.L.U32 UR11, UR10, 0xb, URZ ;  /* 0x0000000b0a0b7899 */ /* 0x000fe400080006ff */
[----:B------:R-:W-:Y:S02]  /*06a0*/  USHF.L.U32 UR10, UR10, 0x1, URZ ;  /* 0x000000010a0a7899 */ /* 0x000fe400080006ff */
[----:B------:R-:W-:-:S04]  /*06b0*/  UIADD3 UR4, UPT, UPT, -UR4, 0x100000, URZ ;  /* 0x0010000004047890 */ /* 0x000fc8000fffe1ff */
[----:B------:R-:W-:Y:S02]  /*06c0*/  USHF.L.U32 UR5, UR4, 0xb, URZ ;  /* 0x0000000b04057899 */ /* 0x000fe400080006ff */
[----:B------:R-:W-:Y:S01]  /*06d0*/  USHF.L.U32 UR4, UR4, 0x1, URZ ;  /* 0x0000000104047899 */ /* 0x000fe200080006ff */
[----:B------:R-:W-:Y:S01]  /*06e0*/  ELECT P0, URZ, PT ;  /* 0x0000000000ff782f */ /* 0x000fe20003800000 */
[----:B--2---:R-:W-:Y:S01]  /*06f0*/  ULEA UR7, UR7, UR9, 0x18 ;  /* 0x0000000907077291 */ /* 0x004fe2000f8ec0ff */
[----:B------:R-:W1:Y:S11]  /*0700*/  FENCE.VIEW.ASYNC.S ;  /* 0x00000000000073c6 */ /* 0x000e760000000000 */
[----:B-1----:R2:W1:Y:S01]  /*0710*/  SYNCS.EXCH.64 URZ, [UR7+0x20], UR10 ;  /* 0x0000200a07ff75b2 */ /* 0x0024620008000100 */
[----:B------:R2:W1:Y:S01]  /*0720*/  SYNCS.EXCH.64 URZ, [UR7+0x40], UR4 ;  /* 0x0000400407ff75b2 */ /* 0x0004620008000100 */
[----:B------:R2:W1:Y:S01]  /*0730*/  SYNCS.EXCH.64 URZ, [UR7+0x28], UR10 ;  /* 0x0000280a07ff75b2 */ /* 0x0004620008000100 */
[----:B------:R2:W1:Y:S01]  /*0740*/  SYNCS.EXCH.64 URZ, [UR7+0x48], UR4 ;  /* 0x0000480407ff75b2 */ /* 0x0004620008000100 */
[----:B------:R2:W1:Y:S01]  /*0750*/  SYNCS.EXCH.64 URZ, [UR7+0x30], UR10 ;  /* 0x0000300a07ff75b2 */ /* 0x0004620008000100 */
[----:B------:R2:W1:Y:S01]  /*0760*/  SYNCS.EXCH.64 URZ, [UR7+0x50], UR4 ;  /* 0x0000500407ff75b2 */ /* 0x0004620008000100 */
[----:B------:R2:W1:Y:S01]  /*0770*/  SYNCS.EXCH.64 URZ, [UR7+0x38], UR10 ;  /* 0x0000380a07ff75b2 */ /* 0x0004620008000100 */
[----:B------:R2:W1:Y:S02]  /*0780*/  SYNCS.EXCH.64 URZ, [UR7+0x58], UR4 ;  /* 0x0000580407ff75b2 */ /* 0x0004640008000100 */
[----:B--2---:R-:W-:Y:S01]  /*0790*/  NOP ;  /* 0x0000000000007918 */ /* 0x004fe20000000000 */
.L_x_10:
[----:B------:R-:W2:Y:S01]  /*07a0*/  SHFL.IDX PT, R2, R69, RZ, 0x1f ;  /* 0x00001fff45027589 */ /* 0x000ea200000e0000 */
[----:B------:R-:W-:Y:S01]  /*07b0*/  NOP ;  /* 0x0000000000007918 */ /* 0x000fe20000000000 */
[----:B--2---:R-:W-:-:S13]  /*07c0*/  ISETP.NE.AND P0, PT, R2, 0x3, PT ;  /* 0x000000030200780c */ /* 0x004fda0003f05270 */
[----:B------:R-:W-:Y:S05]  /*07d0*/  @P0 BRA `(.L_x_11) ;  /* 0x0000000000300947 */ /* 0x000fea0003800000 */
[----:B-1----:R-:W1:Y:S01]  /*07e0*/  S2UR UR5, SR_CgaCtaId ;  /* 0x00000000000579c3 */ /* 0x002e620000008800 */
        /* <DEDUP_REMOVED lines=8> */
[----:B-1----:R2:W1:Y:S01]  /*0870*/  SYNCS.EXCH.64 URZ, [UR5+0x60], UR10 ;  /* 0x0000600a05ff75b2 */ /* 0x0024620008000100 */
[----:B------:R2:W1:Y:S02]  /*0880*/  SYNCS.EXCH.64 URZ, [UR5+0x68], UR10 ;  /* 0x0000680a05ff75b2 */ /* 0x0004640008000100 */
[----:B--2---:R-:W-:Y:S01]  /*0890*/  NOP ;  /* 0x0000000000007918 */ /* 0x004fe20000000000 */
.L_x_11:
[----:B------:R-:W2:Y:S01]  /*08a0*/  SHFL.IDX PT, R2, R69, RZ, 0x1f ;  /* 0x00001fff45027589 */ /* 0x000ea200000e0000 */
[----:B------:R-:W-:Y:S01]  /*08b0*/  NOP ;  /* 0x0000000000007918 */ /* 0x000fe20000000000 */
[----:B--2---:R-:W-:-:S13]  /*08c0*/  ISETP.NE.AND P0, PT, R2, 0x4, PT ;  /* 0x000000040200780c */ /* 0x004fda0003f05270 */
[----:B------:R-:W-:Y:S05]  /*08d0*/  @P0 BRA `(.L_x_12) ;  /* 0x00000000004c0947 */ /* 0x000fea0003800000 */
[----:B-1----:R-:W1:Y:S01]  /*08e0*/  S2UR UR5, SR_CgaCtaId ;  /* 0x00000000000579c3 */ /* 0x002e620000008800 */
[----:B------:R-:W-:Y:S01]  /*08f0*/  UMOV UR9, 0x100 ;  /* 0x0000010000097882 */ /* 0x000fe20000000000 */
[----:B------:R-:W-:Y:S01]  /*0900*/  UMOV UR7, 0x400 ;  /* 0x0000040000077882 */ /* 0x000fe20000000000 */
[----:B------:R-:W-:Y:S01]  /*0910*/  USEL UR9, UR9, 0xe0, UP2 ;  /* 0x000000e009097887 */ /* 0x000fe20009000000 */
[----:B------:R-:W-:Y:S01]  /*0920*/  UMOV UR4, 0x1 ;  /* 0x0000000100047882 */ /* 0x000fe20000000000 */
[----:B------:R-:W-:Y:S01]  /*0930*/  ELECT P0, URZ, PT ;  /* 0x0000000000ff782f */ /* 0x000fe20003800000 */
[----:B------:R-:W-:-:S04]  /*0940*/  UIADD3 UR10, UPT, UPT, -UR4, 0x100000, URZ ;  /* 0x00100000040a7890 */ /* 0x000fc8000fffe1ff */
[----:B------:R-:W-:Y:S02]  /*0950*/  USHF.L.U32 UR11, UR10, 0xb, URZ ;  /* 0x0000000b0a0b7899 */ /* 0x000fe400080006ff */
[----:B------:R-:W-:Y:S02]  /*0960*/  USHF.L.U32 UR10, UR10, 0x1, URZ ;  /* 0x000000010a0a7899 */ /* 0x000fe400080006ff */
[----:B------:R-:W-:-:S04]  /*0970*/  UIADD3 UR12, UPT, UPT, -UR9, 0x100000, URZ ;  /* 0x00100000090c7890 */ /* 0x000fc8000fffe1ff */
[----:B------:R-:W-:Y:S02]  /*0980*/  USHF.L.U32 UR13, UR12, 0xb, URZ ;  /* 0x0000000b0c0d7899 */ /* 0x000fe400080006ff */
[----:B------:R-:W-:Y:S02]  /*0990*/  USHF.L.U32 UR12, UR12, 0x1, URZ ;  /* 0x000000010c0c7899 */ /* 0x000fe400080006ff */
[----:B-1----:R-:W-:Y:S01]  /*09a0*/  ULEA UR5, UR5, UR7, 0x18 ;  /* 0x0000000705057291 */ /* 0x002fe2000f8ec0ff */
[----:B------:R-:W1:Y:S11]  /*09b0*/  FENCE.VIEW.ASYNC.S ;  /* 0x00000000000073c6 */ /* 0x000e760000000000 */
[----:B-1----:R2:W1:Y:S01]  /*09c0*/  SYNCS.EXCH.64 URZ, [UR5+0x70], UR10 ;  /* 0x0000700a05ff75b2 */ /* 0x0024620008000100 */
[----:B------:R2:W1:Y:S01]  /*09d0*/  SYNCS.EXCH.64 URZ, [UR5+0x80], UR12 ;  /* 0x0000800c05ff75b2 */ /* 0x0004620008000100 */
[----:B------:R2:W1:Y:S01]  /*09e0*/  SYNCS.EXCH.64 URZ, [UR5+0x78], UR10 ;  /* 0x0000780a05ff75b2 */ /* 0x0004620008000100 */
[----:B------:R2:W1:Y:S02]  /*09f0*/  SYNCS.EXCH.64 URZ, [UR5+0x88], UR12 ;  /* 0x0000880c05ff75b2 */ /* 0x0004640008000100 */
[----:B--2---:R-:W-:Y:S01]  /*0a00*/  NOP ;  /* 0x0000000000007918 */ /* 0x004fe20000000000 */
.L_x_12:
        /* <DEDUP_REMOVED lines=26> */
.L_x_13:
        /* <DEDUP_REMOVED lines=18> */
.L_x_14:
[----:B-1----:R-:W1:Y:S01]  /*0cd0*/  S2UR UR5, SR_CTAID.X ;  /* 0x00000000000579c3 */ /* 0x002e620000002500 */
[----:B------:R-:W-:-:S05]  /*0ce0*/  CS2R.32 R63, SR_CgaSize ;  /* 0x00000000003f7805 */ /* 0x000fca0000008a00 */
[----:B------:R-:W-:-:S05]  /*0cf0*/  IMAD R63, R63, -0xa0, RZ ;  /* 0xffffff603f3f7824 */ /* 0x000fca00078e02ff */
[----:B------:R-:W-:-:S14]  /*0d00*/  R2UR UR9, R63 ;  /* 0x000000003f0972ca */ /* 0x000fdc00000e0000 */
[----:B------:R-:W2:Y:S01]  /*0d10*/  LDCU UR9, c[0x0][UR9+0x2b0] ;  /* 0x00005600090977ac */ /* 0x000ea20008000800 */
[----:B------:R-:W-:Y:S01]  /*0d20*/  NOP ;  /* 0x0000000000007918 */ /* 0x000fe20000000000 */
[----:B------:R-:W-:-:S05]  /*0d30*/  CS2R.32 R63, SR_CgaSize ;  /* 0x00000000003f7805 */ /* 0x000fca0000008a00 */
[----:B------:R-:W-:-:S05]  /*0d40*/  IMAD R63, R63, -0xa0, RZ ;  /* 0xffffff603f3f7824 */ /* 0x000fca00078e02ff */
[----:B------:R-:W-:-:S14]  /*0d50*/  R2UR UR7, R63 ;  /* 0x000000003f0772ca */ /* 0x000fdc00000e0000 */
[----:B------:R-:W3:Y:S01]  /*0d60*/  LDCU UR7, c[0x0][UR7+0x2b4] ;  /* 0x00005680070777ac */ /* 0x000ee20008000800 */
[----:B------:R-:W4:Y:S08]  /*0d70*/  S2UR UR4, SR_CTAID.Y ;  /* 0x00000000000479c3 */ /* 0x000f300000002600 */
[----:B------:R-:W3:Y:S01]  /*0d80*/  LDC R10, c[0x0][0xb24] ;  /* 0x0002c900ff0a7b82 */ /* 0x000ee20000000800 */
[----:B-1----:R-:W-:-:S02]  /*0d90*/  I2FP.F32.U32 R63, UR5 ;  /* 0x00000005003f7c45 */ /* 0x002fc40008201000 */
[----:B------:R-:W-:-:S05]  /*0da0*/  CS2R.32 R3, SR_CgaSize ;  /* 0x0000000000037805 */ /* 0x000fca0000008a00 */
[----:B------:R-:W-:-:S06]  /*0db0*/  IMAD R3, R3, -0xa0, RZ ;  /* 0xffffff6003037824 */ /* 0x000fcc00078e02ff */
[----:B------:R-:W1:Y:S01]  /*0dc0*/  LDC R3, c[0x0][R3+0x2a0] ;  /* 0x0000a80003037b82 */ /* 0x000e620000000800 */
[----:B------:R-:W-:Y:S01]  /*0dd0*/  MOV R15, UR5 ;  /* 0x00000005000f7c02 */ /* 0x000fe20008000f00 */
[----:B--2---:R-:W-:Y:S01]  /*0de0*/  FMUL R63, R63, UR9 ;  /* 0x000000093f3f7c20 */ /* 0x004fe20008400000 */
[----:B----4-:R-:W-:Y:S02]  /*0df0*/  I2FP.F32.U32 R62, UR4 ;  /* 0x00000004003e7c45 */ /* 0x010fe40008201000 */
[----:B------:R-:W-:-:S05]  /*0e00*/  CS2R.32 R2, SR_CgaSize ;  /* 0x0000000000027805 */ /* 0x000fca0000008a00 */
[----:B------:R-:W-:-:S06]  /*0e10*/  IMAD R2, R2, -0xa0, RZ ;  /* 0xffffff6002027824 */ /* 0x000fcc00078e02ff */
[----:B------:R-:W2:Y:S01]  /*0e20*/  LDC R2, c[0x0][R2+0x2a4] ;  /* 0x0000a90002027b82 */ /* 0x000ea20000000800 */
[----:B------:R-:W-:Y:S01]  /*0e30*/  MOV R14, UR4 ;  /* 0x00000004000e7c02 */ /* 0x000fe20008000f00 */
[----:B------:R-:W4:Y:S01]  /*0e40*/  F2I.U32.TRUNC.NTZ R63, R63 ;  /* 0x0000003f003f7305 */ /* 0x000f22000020f000 */
[----:B---3--:R-:W-:-:S05]  /*0e50*/  FMUL R62, R62, UR7 ;  /* 0x000000073e3e7c20 */ /* 0x008fca0008400000 */
[----:B------:R-:W-:Y:S01]  /*0e60*/  BAR.SYNC.DEFER_BLOCKING 0x0 ;  /* 0x0000000000007b1d */ /* 0x000fe20000010000 */
[----:B------:R-:W-:-:S05]  /*0e70*/  ISETP.GE.AND P0, PT, R10, 0x1, PT ;  /* 0x000000010a00780c */ /* 0x000fca0003f06270 */
[----:B------:R-:W3:Y:S02]  /*0e80*/  F2I.U32.TRUNC.NTZ R62, R62 ;  /* 0x0000003e003e7305 */ /* 0x000ee4000020f000 */
[----:B------:R-:W2:Y:S01]  /*0e90*/  S2UR UR36, SR_CTAID.Z ;  /* 0x00000000002479c3 */ /* 0x000ea20000002700 */
[----:B----4-:R-:W-:-:S05]  /*0ea0*/  IADD3 R63, PT, PT, -R63, RZ, RZ ;  /* 0x000000ff3f3f7210 */ /* 0x010fca0007ffe1ff */
[----:B-1----:R-:W-:Y:S01]  /*0eb0*/  IMAD R63, R3, R63, UR5 ;  /* 0x00000005033f7e24 */ /* 0x002fe2000f8e023f */
[----:B---3--:R-:W-:-:S05]  /*0ec0*/  IADD3 R62, PT, PT, -R62, RZ, RZ ;  /* 0x000000ff3e3e7210 */ /* 0x008fca0007ffe1ff */
[----:B--2---:R-:W-:Y:S01]  /*0ed0*/  IMAD R62, R2, R62, UR4 ;  /* 0x00000004023e7e24 */ /* 0x004fe2000f8e023e */
[----:B------:R-:W-:Y:S06]  /*0ee0*/  @!P0 BRA `(.L_x_15) ;  /* 0x0000000000b88947 */ /* 0x000fec0003800000 */
[----:B------:R-:W1:Y:S01]  /*0ef0*/  LDC.64 R4, c[0x0][0xb18] ;  /* 0x0002c600ff047b82 */ /* 0x000e620000000a00 */
[----:B------:R-:W-:-:S07]  /*0f00*/  ISETP.NE.AND P0, PT, R10, 0x1, PT ;  /* 0x000000010a00780c */ /* 0x000fce0003f05270 */
[----:B------:R-:W2:Y:S08]  /*0f10*/  LDC R9, c[0x0][0xb0c] ;  /* 0x0002c300ff097b82 */ /* 0x000eb00000000800 */
[----:B------:R-:W3:Y:S08]  /*0f20*/  LDC R12, c[0x0][0x370] ;  /* 0x0000dc00ff0c7b82 */ /* 0x000ef00000000800 */
[----:B------:R-:W4:Y:S01]  /*0f30*/  LDC R11, c[0x0][0x374] ;  /* 0x0000dd00ff0b7b82 */ /* 0x000f220000000800 */
[----:B-1----:R-:W-:-:S07]  /*0f40*/  ISETP.NE.AND P1, PT, R4, 0x1, PT ;  /* 0x000000010400780c */ /* 0x002fce0003f25270 */
[----:B------:R-:W3:Y:S01]  /*0f50*/  LDC.64 R6, c[0x0][0xb10] ;  /* 0x0002c400ff067b82 */ /* 0x000ee20000000a00 */
[----:B--2---:R-:W-:-:S07]  /*0f60*/  ISETP.NE.AND P2, PT, R9, 0x1, PT ;  /* 0x000000010900780c */ /* 0x004fce0003f45270 */
[----:B------:R-:W1:Y:S08]  /*0f70*/  LDC R8, c[0x0][0xb20] ;  /* 0x0002c800ff087b82 */ /* 0x000e700000000800 */
[----:B------:R-:W2:Y:S01]  /*0f80*/  LDC.64 R2, c[0x0][0xb28] ;  /* 0x0002ca00ff027b82 */ /* 0x000ea20000000a00 */
[----:B----4-:R-:W-:-:S04]  /*0f90*/  IMAD.HI.U32 R13, R11, R5, RZ ;  /* 0x000000050b0d7227 */ /* 0x010fc800078e00ff */
[----:B------:R-:W-:-:S04]  /*0fa0*/  IMAD.HI.U32 R5, R14, R5, RZ ;  /* 0x000000050e057227 */ /* 0x000fc800078e00ff */
[----:B---3--:R-:W-:-:S05]  /*0fb0*/  IMAD.HI.U32 R16, R12, R6, RZ ;  /* 0x000000060c107227 */ /* 0x008fca00078e00ff */
[-C--:B------:R-:W-:Y:S01]  /*0fc0*/  @P2 SHF.R.U32.HI R12, RZ, R7.reuse, R16 ;  /* 0x00000007ff0c2219 */ /* 0x080fe20000011610 */
[----:B------:R-:W-:Y:S01]  /*0fd0*/  IMAD.HI.U32 R16, R15, R6, RZ ;  /* 0x000000060f107227 */ /* 0x000fe200078e00ff */
[-C--:B-1----:R-:W-:Y:S02]  /*0fe0*/  @P1 SHF.R.U32.HI R11, RZ, R8.reuse, R13 ;  /* 0x00000008ff0b1219 */ /* 0x082fe4000001160d */
[----:B------:R-:W-:Y:S02]  /*0ff0*/  SHF.R.U32.HI R5, RZ, R8, R5 ;  /* 0x00000008ff057219 */ /* 0x000fe40000011605 */
[----:B------:R-:W-:Y:S02]  /*1000*/  SHF.R.U32.HI R16, RZ, R7, R16 ;  /* 0x00000007ff107219 */ /* 0x000fe40000011610 */
[----:B------:R-:W-:Y:S01]  /*1010*/  SEL R5, R14, R5, !P1 ;  /* 0x000000050e057207 */ /* 0x000fe20004800000 */
[----:B--2---:R-:W-:Y:S01]  /*1020*/  IMAD.HI.U32 R13, R11, R2, RZ ;  /* 0x000000020b0d7227 */ /* 0x004fe200078e00ff */
[----:B------:R-:W-:-:S03]  /*1030*/  SEL R16, R15, R16, !P2 ;  /* 0x000000100f107207 */ /* 0x000fc60005000000 */
[----:B------:R-:W-:Y:S01]  /*1040*/  IMAD.HI.U32 R6, R12, R2, RZ ;  /* 0x000000020c067227 */ /* 0x000fe200078e00ff */
[----:B------:R-:W-:-:S04]  /*1050*/  @P0 SHF.R.U32.HI R11, RZ, R3, R13 ;  /* 0x00000003ff0b0219 */ /* 0x000fc8000001160d */
[----:B------:R-:W-:Y:S01]  /*1060*/  @P0 SHF.R.U32.HI R12, RZ, R3, R6 ;  /* 0x00000003ff0c0219 */ /* 0x000fe20000011606 */
[----:B------:R-:W-:-:S04]  /*1070*/  IMAD R11, R11, R10, RZ ;  /* 0x0000000a0b0b7224 */ /* 0x000fc800078e02ff */
[----:B------:R-:W-:Y:S01]  /*1080*/  IMAD R6, R12, R10, RZ ;  /* 0x0000000a0c067224 */ /* 0x000fe200078e02ff */
[----:B------:R-:W-:-:S04]  /*1090*/  ISETP.GE.AND P1, PT, R5, R11, PT ;  /* 0x0000000b0500720c */ /* 0x000fc80003f26270 */
[----:B------:R-:W-:Y:S01]  /*10a0*/  ISETP.GE.OR P1, PT, R16, R6, P1 ;  /* 0x000000061000720c */ /* 0x000fe20000f26670 */
[----:B------:R-:W-:-:S05]  /*10b0*/  IMAD.HI.U32 R6, R5, R2, RZ ;  /* 0x0000000205067227 */ /* 0x000fca00078e00ff */
[----:B------:R-:W-:-:S04]  /*10c0*/  SHF.R.U32.HI R6, RZ, R3, R6 ;  /* 0x00000003ff067219 */ /* 0x000fc80000011606 */
[----:B------:R-:W-:-:S03]  /*10d0*/  SEL R6, R5, R6, !P0 ;  /* 0x0000000605067207 */ /* 0x000fc60004000000 */
[----:B------:R-:W-:Y:S01]  /*10e0*/  @!P1 IMAD.HI.U32 R7, R16, R2, RZ ;  /* 0x0000000210079227 */ /* 0x000fe200078e00ff */
[----:B------:R-:W-:-:S04]  /*10f0*/  IADD3 R2, PT, PT, -R6, RZ, RZ ;  /* 0x000000ff06027210 */ /* 0x000fc80007ffe1ff */
[----:B------:R-:W-:Y:S01]  /*1100*/  @!P1 SHF.R.U32.HI R3, RZ, R3, R7 ;  /* 0x00000003ff039219 */ /* 0x000fe20000011607 */
[----:B------:R-:W-:Y:S01]  /*1110*/  IMAD R2, R10, R2, R5 ;  /* 0x000000020a027224 */ /* 0x000fe200078e0205 */
[----:B------:R-:W-:Y:S02]  /*1120*/  IADD3 R7, PT, PT, -R5, RZ, RZ ;  /* 0x000000ff05077210 */ /* 0x000fe40007ffe1ff */
[----:B------:R-:W-:-:S03]  /*1130*/  @!P1 SEL R3, R16, R3, !P0 ;  /* 0x0000000310039207 */ /* 0x000fc60004000000 */
[----:B------:R-:W-:Y:S02]  /*1140*/  IMAD R7, R4, R7, R14 ;  /* 0x0000000704077224 */ /* 0x000fe400078e020e */
[--C-:B------:R-:W-:Y:S02]  /*1150*/  @!P1 IMAD.IADD R6, R6, 0x1, -R3.reuse ;  /* 0x0000000106069824 */ /* 0x100fe400078e0a03 */
[----:B------:R-:W-:Y:S01]  /*1160*/  @!P1 IMAD R3, R2, R12, R3 ;  /* 0x0000000c02039224 */ /* 0x000fe200078e0203 */
[----:B------:R-:W-:Y:S01]  /*1170*/  IADD3 R2, PT, PT, -R16, RZ, RZ ;  /* 0x000000ff10027210 */ /* 0x000fe20007ffe1ff */
[----:B------:R-:W-:Y:S02]  /*1180*/  @!P1 IMAD R5, R6, R10, R16 ;  /* 0x0000000a06059224 */ /* 0x000fe400078e0210 */
[----:B------:R-:W-:Y:S02]  /*1190*/  @!P1 IMAD.MOV.U32 R16, RZ, RZ, R3 ;  /* 0x000000ffff109224 */ /* 0x000fe400078e0003 */
[----:B------:R-:W-:-:S02]  /*11a0*/  IMAD R2, R9, R2, R15 ;  /* 0x0000000209027224 */ /* 0x000fc400078e020f */
[----:B------:R-:W-:Y:S02]  /*11b0*/  IMAD R14, R5, R4, R7 ;  /* 0x00000004050e7224 */ /* 0x000fe400078e0207 */
[----:B------:R-:W-:Y:S02]  /*11c0*/  IMAD R15, R16, R9, R2 ;  /* 0x00000009100f7224 */ /* 0x000fe400078e0202 */
.L_x_15:
[----:B------:R-:W1:Y:S01]  /*11d0*/  LDCU UR4, c[0x0][0xb30] ;  /* 0x00016600ff0477ac */ /* 0x000e620008000800 */
[----:B------:R-:W2:Y:S08]  /*11e0*/  S2UR UR37, SR_CgaCtaId ;  /* 0x00000000002579c3 */ /* 0x000eb00000008800 */
[----:B------:R-:W3:Y:S01]  /*11f0*/  LDC R26, c[0x0][0xb24] ;  /* 0x0002c900ff1a7b82 */ /* 0x000ee20000000800 */
[----:B-1----:R-:W-:-:S09]  /*1200*/  UISETP.NE.AND UP1, UPT, UR4, 0x1, UPT ;  /* 0x000000010400788c */ /* 0x002fd2000bf25270 */
[----:B--2---:R-:W-:Y:S05]  /*1210*/  BRA.U UP1, `(.L_x_16) ;  /* 0x0000000101407547 */ /* 0x004fea000b800000 */
[----:B------:R-:W1:Y:S08]  /*1220*/  LDC.64 R4, c[0x0][0xb10] ;  /* 0x0002c400ff047b82 */ /* 0x000e700000000a00 */
[----:B------:R-:W2:Y:S08]  /*1230*/  LDC.64 R2, c[0x0][0xb18] ;  /* 0x0002c600ff027b82 */ /* 0x000eb00000000a00 */
[----:B------:R-:W4:Y:S08]  /*1240*/  LDC R6, c[0x0][0xb20] ;  /* 0x0002c800ff067b82 */ /* 0x000f300000000800 */
[----:B------:R-:W3:Y:S01]  /*1250*/  LDC R7, c[0x0][0xb0c] ;  /* 0x0002c300ff077b82 */ /* 0x000ee20000000800 */
[----:B-1----:R-:W-:-:S05]  /*1260*/  IMAD.HI.U32 R4, R15, R4, RZ ;  /* 0x000000040f047227 */ /* 0x002fca00078e00ff */
[----:B------:R-:W-:Y:S01]  /*1270*/  SHF.R.U32.HI R4, RZ, R5, R4 ;  /* 0x00000005ff047219 */ /* 0x000fe20000011604 */
[----:B--2---:R-:W-:Y:S01]  /*1280*/  IMAD.HI.U32 R3, R14, R3, RZ ;  /* 0x000000030e037227 */ /* 0x004fe200078e00ff */
[----:B------:R-:W-:-:S04]  /*1290*/  ISETP.NE.AND P0, PT, R2, 0x1, PT ;  /* 0x000000010200780c */ /* 0x000fc80003f05270 */
[----:B----4-:R-:W-:-:S04]  /*12a0*/  SHF.R.U32.HI R3, RZ, R6, R3 ;  /* 0x00000006ff037219 */ /* 0x010fc80000011603 */
[----:B------:R-:W-:Y:S02]  /*12b0*/  SEL R3, R14, R3, !P0 ;  /* 0x000000030e037207 */ /* 0x000fe40004000000 */
[----:B---3--:R-:W-:-:S04]  /*12c0*/  ISETP.NE.AND P1, PT, R7, 0x1, PT ;  /* 0x000000010700780c */ /* 0x008fc80003f25270 */
[----:B------:R-:W-:-:S05]  /*12d0*/  SEL R4, R15, R4, !P1 ;  /* 0x000000040f047207 */ /* 0x000fca0004800000 */
[----:B------:R-:W-:Y:S02]  /*12e0*/  IMAD.IADD R5, R3, 0x1, -R4 ;  /* 0x0000000103057824 */ /* 0x000fe400078e0a04 */
[----:B------:R-:W-:Y:S02]  /*12f0*/  IMAD.IADD R3, R4, 0x1, -R3 ;  /* 0x0000000104037824 */ /* 0x000fe400078e0a03 */
[----:B------:R-:W-:Y:S02]  /*1300*/  IMAD R15, R5, R7, R15 ;  /* 0x00000007050f7224 */ /* 0x000fe400078e020f */
[----:B------:R-:W-:-:S07]  /*1310*/  IMAD R14, R3, R2, R14 ;  /* 0x00000002030e7224 */ /* 0x000fce00078e020e */
.L_x_16:
[----:B------:R-:W-:Y:S01]  /*1320*/  BAR.SYNC.DEFER_BLOCKING 0x0 ;  /* 0x0000000000007b1d */ /* 0x000fe20000010000 */
[----:B------:R-:W-:Y:S01]  /*1330*/  UISETP.NE.AND UP1, UPT, UR8, 0x2, UPT ;  /* 0x000000020800788c */ /* 0x000fe2000bf25270 */
[----:B------:R-:W-:Y:S02]  /*1340*/  ISETP.NE.OR P5, PT, R0, 0x2, !P5 ;  /* 0x000000020000780c */ /* 0x000fe40006fa5670 */
[----:B------:R-:W-:-:S06]  /*1350*/  LOP3.LUT R2, R76, 0x1f, RZ, 0xc0, !PT ;  /* 0x0000001f4c027812 */ /* 0x000fcc00078ec0ff */
[----:B------:R-:W-:Y:S05]  /*1360*/  BRA.U UP1, `(.L_x_17) ;  /* 0x00000011016c7547 */ /* 0x000fea000b800000 */
[----:B------:R-:W1:Y:S01]  /*1370*/  LDCU UR13, c[0x0][0x38c] ;  /* 0x00007180ff0d77ac */ /* 0x000e620008000800 */
[----:B------:R-:W2:Y:S01]  /*1380*/  LDC R8, c[0x0][0x370] ;  /* 0x0000dc00ff087b82 */ /* 0x000ea20000000800 */
[----:B------:R-:W-:Y:S01]  /*1390*/  PLOP3.LUT P1, PT, PT, PT, UP2, 0x80, 0x8 ;  /* 0x000000000008781c */ /* 0x000fe20003f2f028 */
[----:B------:R-:W-:Y:S01]  /*13a0*/  IMAD.MOV.U32 R17, RZ, RZ, 0x1 ;  /* 0x00000001ff117424 */ /* 0x000fe200078e00ff */
[----:B------:R-:W-:Y:S01]  /*13b0*/  ISETP.EQ.OR P4, PT, R2, RZ, P5 ;  /* 0x000000ff0200720c */ /* 0x000fe20002f82670 */
[----:B------:R-:W-:Y:S01]  /*13c0*/  IMAD.MOV.U32 R16, RZ, RZ, RZ ;  /* 0x000000ffff107224 */ /* 0x000fe200078e00ff */
[----:B------:R-:W-:Y:S02]  /*13d0*/  PLOP3.LUT P1, PT, P1, PT, PT, 0x8, 0x80 ;  /* 0x000000000080781c */ /* 0x000fe40000f2e170 */
[----:B------:R-:W-:Y:S01]  /*13e0*/  CS2R R12, SRZ ;  /* 0x00000000000c7805 */ /* 0x000fe2000001ff00 */
[----:B------:R-:W-:Y:S01]  /*13f0*/  IMAD.MOV.U32 R11, RZ, RZ, 0x1 ;  /* 0x00000001ff0b7424 */ /* 0x000fe200078e00ff */
[----:B------:R-:W4:Y:S01]  /*1400*/  LDC R0, c[0x0][0x374] ;  /* 0x0000dd00ff007b82 */ /* 0x000f220000000800 */
[----:B------:R-:W2:Y:S01]  /*1410*/  LDCU.64 UR22, c[0x0][0x348] ;  /* 0x00006900ff1677ac */ /* 0x000ea20008000a00 */
[----:B------:R-:W-:Y:S01]  /*1420*/  UMOV UR6, URZ ;  /* 0x000000ff00067c82 */ /* 0x000fe20008000000 */
[----:B-1----:R-:W-:-:S04]  /*1430*/  UIADD3 UR5, UPT, UPT, UR13, 0x3f, URZ ;  /* 0x0000003f0d057890 */ /* 0x002fc8000fffe0ff */
[----:B------:R-:W-:-:S04]  /*1440*/  USHF.R.S32.HI UR4, URZ, 0x1f, UR5 ;  /* 0x0000001fff047899 */ /* 0x000fc80008011405 */
[----:B------:R-:W-:-:S04]  /*1450*/  ULEA.HI UR4, UR4, UR5, URZ, 0x6 ;  /* 0x0000000504047291 */ /* 0x000fc8000f8f30ff */
[----:B------:R-:W-:Y:S02]  /*1460*/  USHF.R.S32.HI UR15, URZ, 0x6, UR4 ;  /* 0x00000006ff0f7899 */ /* 0x000fe40008011404 */
[----:B------:R-:W-:Y:S02]  /*1470*/  UIADD3 UR4, UPT, UPT, UR13, -0x1, URZ ;  /* 0xffffffff0d047890 */ /* 0x000fe4000fffe0ff */
[----:B------:R-:W-:Y:S02]  /*1480*/  UISETP.LT.U32.AND UP0, UPT, UR15, 0x2, UPT ;  /* 0x000000020f00788c */ /* 0x000fe4000bf01070 */
[----:B------:R-:W-:Y:S02]  /*1490*/  UISETP.GE.U32.AND UP1, UPT, UR4, -0x7f, UPT ;  /* 0xffffff810400788c */ /* 0x000fe4000bf26070 */
[----:B------:R-:W-:Y:S02]  /*14a0*/  USEL UR14, UR15, 0x2, UP0 ;  /* 0x000000020f0e7887 */ /* 0x000fe40008000000 */
[----:B------:R-:W-:-:S02]  /*14b0*/  UIADD3 UR13, UPT, UPT, UR13, 0x7e, URZ ;  /* 0x0000007e0d0d7890 */ /* 0x000fc4000fffe0ff */
[----:B------:R-:W-:Y:S02]  /*14c0*/  UIADD3 UR5, UPT, UPT, UR14, -0x1, URZ ;  /* 0xffffffff0e057890 */ /* 0x000fe4000fffe0ff */
[----:B------:R-:W-:-:S03]  /*14d0*/  UIADD3 UR7, UPT, UPT, UR15, -UR14, URZ ;  /* 0x8000000e0f077290 */ /* 0x000fc6000fffe0ff */
[----:B------:R-:W-:-:S04]  /*14e0*/  @UP1 UIADD3 UR5, UPT, UPT, UR14, URZ, URZ ;  /* 0x000000ff0e051290 */ /* 0x000fc8000fffe0ff */
[----:B--2---:R-:W-:-:S12]  /*14f0*/  UIADD3 UR5, UPT, UPT, UR5, 0x1, URZ ;  /* 0x0000000105057890 */ /* 0x004fd8000fffe0ff */
.L_x_35:
[----:B------:R-:W-:Y:S01]  /*1500*/  UISETP.NE.AND UP0, UPT, UR37, URZ, UPT ;  /* 0x000000ff2500728c */ /* 0x000fe2000bf05270 */
[----:B------:R-:W1:Y:S08]  /*1510*/  S2UR UR37, SR_CgaCtaId ;  /* 0x00000000002579c3 */ /* 0x000e700000008800 */
[----:B------:R-:W-:Y:S05]  /*1520*/  BRA.U UP0, `(.L_x_18) ;  /* 0x0000000100347547 */ /* 0x000fea000b800000 */
[----:B------:R-:W2:Y:S01]  /*1530*/  S2R R2, SR_CgaCtaId ;  /* 0x0000000000027919 */ /* 0x000ea20000008800 */
[----:B------:R-:W-:-:S04]  /*1540*/  MOV R3, 0x400 ;  /* 0x0000040000037802 */ /* 0x000fc80000000f00 */
[----:B--2---:R-:W-:Y:S02]  /*1550*/  LEA R2, R2, R3, 0x18 ;  /* 0x0000000302027211 */ /* 0x004fe400078ec0ff */
[----:B------:R-:W-:-:S03]  /*1560*/  SHF.L.U32 R3, R11, 0x1f, RZ ;  /* 0x0000001f0b037819 */ /* 0x000fc600000006ff */
[----:B------:R-:W-:-:S04]  /*1570*/  IMAD R2, R12, 0x8, R2 ;  /* 0x000000080c027824 */ /* 0x000fc800078e0202 */
[----:B------:R-:W2:Y:S02]  /*1580*/  SYNCS.PHASECHK.TRANS64.TRYWAIT P0, [R2+URZ+0xe0], R3 ;  /* 0x0000e003020075a7 */ /* 0x000ea400080011ff */
[----:B--2---:R-:W-:Y:S05]  /*1590*/  @!P0 BRA `(.L_x_19) ;  /* 0x0000008800c08947 */ /* 0x004fea0003800000 */
.L_x_165:
[----:B------:R-:W-:Y:S01]  /*15a0*/  VIADD R12, R12, 0x1 ;  /* 0x000000010c0c7836 */ /* 0x000fe20000000000 */
[----:B------:R2:W-:Y:S04]  /*15b0*/  SYNCS.ARRIVE.TRANS64.A1T0 RZ, [R2+URZ+0xd0], RZ ;  /* 0x0000d0ff02ff79a7 */ /* 0x0005e800081000ff */
[----:B------:R-:W-:-:S04]  /*15c0*/  ISETP.NE.AND P0, PT, R12, 0x2, PT ;  /* 0x000000020c00780c */ /* 0x000fc80003f05270 */
[----:B------:R-:W-:Y:S02]  /*15d0*/  SEL R12, R12, RZ, P0 ;  /* 0x000000ff0c0c7207 */ /* 0x000fe40000000000 */
[----:B--2---:R-:W-:-:S04]  /*15e0*/  SEL R2, RZ, 0x1, P0 ;  /* 0x00000001ff027807 */ /* 0x004fc80000000000 */
[----:B------:R-:W-:-:S07]  /*15f0*/  LOP3.LUT R11, R11, R2, RZ, 0x3c, !PT ;  /* 0x000000020b0b7212 */ /* 0x000fce00078e3cff */
.L_x_18:
[----:B------:R-:W-:Y:S01]  /*1600*/  UMOV UR4, 0x400 ;  /* 0x0000040000047882 */ /* 0x000fe20000000000 */
[----:B------:R-:W-:Y:S01]  /*1610*/  SHF.L.U32 R2, R17, 0x1f, RZ ;  /* 0x0000001f11027819 */ /* 0x000fe200000006ff */
[----:B-1----:R-:W-:Y:S01]  /*1620*/  ULEA UR4, UR37, UR4, 0x18 ;  /* 0x0000000425047291 */ /* 0x002fe2000f8ec0ff */
[----:B------:R-:W-:Y:S01]  /*1630*/  R2UR UR35, R15 ;  /* 0x000000000f2372ca */ /* 0x000fe200000e0000 */
[----:B------:R-:W-:Y:S01]  /*1640*/  UISETP.GE.U32.AND UP0, UPT, UR13, 0x7f, UPT ;  /* 0x0000007f0d00788c */ /* 0x000fe2000bf06070 */
[----:B------:R-:W-:Y:S01]  /*1650*/  R2UR UR19, R14 ;  /* 0x000000000e1372ca */ /* 0x000fe200000e0000 */
[----:B------:R-:W-:Y:S01]  /*1660*/  ULEA UR8, UR6, UR4, 0x3 ;  /* 0x0000000406087291 */ /* 0x000fe2000f8e18ff */
[----:B------:R-:W-:-:S08]  /*1670*/  UMOV UR29, URZ ;  /* 0x000000ff001d7c82 */ /* 0x000fd00008000000 */
[----:B------:R1:W2:Y:S01]  /*1680*/  SYNCS.PHASECHK.TRANS64.TRYWAIT P0, [UR8+0x10], R2 ;  /* 0x00001002ff0075a7 */ /* 0x0002a20008001108 */
[----:B------:R-:W-:Y:S02]  /*1690*/  USHF.L.U32 UR35, UR35, 0x6, URZ ;  /* 0x0000000623237899 */ /* 0x000fe400080006ff */
[----:B------:R-:W-:Y:S01]  /*16a0*/  USHF.L.U32 UR19, UR19, 0x8, URZ ;  /* 0x0000000813137899 */ /* 0x000fe200080006ff */
[----:B------:R-:W-:Y:S11]  /*16b0*/  BRA.U !UP0, `(.L_x_20) ;  /* 0x0000000108d87547 */ /* 0x000ff6000b800000 */
[----:B------:R-:W-:Y:S01]  /*16c0*/  UMOV UR21, URZ ;  /* 0x000000ff00157c82 */ /* 0x000fe20008000000 */
[----:B------:R-:W-:-:S05]  /*16d0*/  UMOV UR42, UR6 ;  /* 0x00000006002a7c82 */ /* 0x000fca0008000000 */
.L_x_25:
[----:B-1----:R-:W-:Y:S01]  /*16e0*/  ULEA UR33, UR42, UR4, 0x3 ;  /* 0x000000042a217291 */ /* 0x002fe2000f8e18ff */
[----:B--2---:R-:W-:Y:S01]  /*16f0*/  @!P5 MOV R3, 0x14000 ;  /* 0x000140000003d802 */ /* 0x004fe20000000f00 */
[----:B--2---:R-:W-:Y:S10]  /*1700*/  @P0 BRA `(.L_x_21) ;  /* 0x00000000000c0947 */ /* 0x004ff40003800000 */
[----:B------:R-:W-:-:S04]  /*1710*/  SHF.L.U32 R4, R17, 0x1f, RZ ;  /* 0x0000001f11047819 */ /* 0x000fc800000006ff */
[----:B------:R-:W2:Y:S02]  /*1720*/  SYNCS.PHASECHK.TRANS64.TRYWAIT P0, [UR33+0x10], R4 ;  /* 0x00001004ff0075a7 */ /* 0x000ea40008001121 */
[----:B--2---:R-:W-:Y:S05]  /*1730*/  @!P0 BRA `(.L_x_22) ;  /* 0x00000088006c8947 */ /* 0x004fea0003800000 */
.L_x_21:
[----:B------:R2:W-:Y:S01]  /*1740*/  @!P5 SYNCS.ARRIVE.TRANS64 RZ, [UR33], R3 ;  /* 0x00000003ffffd9a7 */ /* 0x0005e20008000021 */
[----:B------:R-:W-:Y:S04]  /*1750*/  BSSY.RECONVERGENT B0, `(.L_x_23) ;  /* 0x0000003000007945 */ /* 0x000fe80003800200 */
[----:B------:R-:W-:Y:S05]  /*1760*/  @P4 BRA `(.L_x_24) ;  /* 0x0000000000044947 */ /* 0x000fea0003800000 */
[----:B------:R-:W-:Y:S05]  /*1770*/  BPT.TRAP 0x1 ;  /* 0x000000040000795c */ /* 0x000fea0000300000 */
.L_x_24:
[----:B------:R-:W-:Y:S05]  /*1780*/  BSYNC.RECONVERGENT B0 ;  /* 0x0000000000007941 */ /* 0x000fea0003800200 */
.L_x_23:
[----:B------:R-:W-:Y:S02]  /*1790*/  UIADD3 UR6, UPT, UPT, UR42, 0x1, URZ ;  /* 0x000000012a067890 */ /* 0x000fe4000fffe0ff */
[----:B------:R-:W-:Y:S02]  /*17a0*/  ULEA UR24, UR42, UR4, 0xe ;  /* 0x000000042a187291 */ /* 0x000fe4000f8e70ff */
[----:B------:R-:W-:Y:S02]  /*17b0*/  UISETP.NE.AND UP0, UPT, UR6, 0x2, UPT ;  /* 0x000000020600788c */ /* 0x000fe4000bf05270 */
[----:B------:R-:W-:Y:S02]  /*17c0*/  UIADD3 UR40, UP1, UPT, UR22, 0x80, URZ ;  /* 0x0000008016287890 */ /* 0x000fe4000ff3e0ff */
[----:B------:R-:W-:Y:S02]  /*17d0*/  USEL UR9, URZ, 0x1, UP0 ;  /* 0x00000001ff097887 */ /* 0x000fe40008000000 */
[----:B------:R-:W-:-:S02]  /*17e0*/  USEL UR6, UR6, URZ, UP0 ;  /* 0x000000ff06067287 */ /* 0x000fc40008000000 */
[----:B------:R-:W-:Y:S02]  /*17f0*/  USHF.L.U32 UR34, UR21, 0x6, URZ ;  /* 0x0000000615227899 */ /* 0x000fe400080006ff */
[----:B------:R-:W-:Y:S01]  /*1800*/  ULEA UR8, UR6, UR4, 0x3 ;  /* 0x0000000406087291 */ /* 0x000fe2000f8e18ff */
[----:B------:R-:W-:Y:S01]  /*1810*/  LOP3.LUT R17, R17, UR9, RZ, 0x3c, !PT ;  /* 0x0000000911117c12 */ /* 0x000fe2000f8e3cff */
[----:B------:R-:W-:Y:S02]  /*1820*/  UIADD3 UR38, UP0, UPT, UR22, 0x180, URZ ;  /* 0x0000018016267890 */ /* 0x000fe4000ff1e0ff */
[----:B------:R-:W-:Y:S01]  /*1830*/  UIADD3.X UR41, UPT, UPT, URZ, UR23, URZ, UP1, !UPT ;  /* 0x00000017ff297290 */ /* 0x000fe20008ffe4ff */
[----:B-1----:R-:W-:Y:S01]  /*1840*/  SHF.L.U32 R2, R17, 0x1f, RZ ;  /* 0x0000001f11027819 */ /* 0x002fe200000006ff */
[----:B------:R-:W-:Y:S02]  /*1850*/  UIADD3 UR32, UPT, UPT, UR24, 0x8800, URZ ;  /* 0x0000880018207890 */ /* 0x000fe4000fffe0ff */
[----:B------:R-:W-:Y:S01]  /*1860*/  UIADD3 UR26, UPT, UPT, UR34, 0x20, URZ ;  /* 0x00000020221a7890 */ /* 0x000fe2000fffe0ff */
[----:B------:R1:W1:Y:S01]  /*1870*/  SYNCS.PHASECHK.TRANS64.TRYWAIT P0, [UR8+0x10], R2 ;  /* 0x00001002ff0075a7 */ /* 0x0002620008001108 */
[----:B------:R-:W-:-:S02]  /*1880*/  ULEA UR8, UR42, UR4, 0x10 ;  /* 0x000000042a087291 */ /* 0x000fc4000f8e80ff */
[----:B------:R-:W-:Y:S02]  /*1890*/  UIADD3 UR24, UPT, UPT, UR24, 0xa800, URZ ;  /* 0x0000a80018187890 */ /* 0x000fe4000fffe0ff */
[----:B------:R-:W-:Y:S02]  /*18a0*/  UIADD3.X UR39, UPT, UPT, URZ, UR23, URZ, UP0, !UPT ;  /* 0x00000017ff277290 */ /* 0x000fe400087fe4ff */
[----:B------:R-:W-:Y:S02]  /*18b0*/  UIADD3 UR16, UPT, UPT, UR8, 0x10800, URZ ;  /* 0x0001080008107890 */ /* 0x000fe4000fffe0ff */
[----:B------:R-:W-:Y:S01]  /*18c0*/  UIADD3 UR8, UPT, UPT, UR8, 0x18800, URZ ;  /* 0x0001880008087890 */ /* 0x000fe2000fffe0ff */
[----:B------:R-:W-:Y:S01]  /*18d0*/  UMOV UR30, 0x0 ;  /* 0x00000000001e7882 */ /* 0x000fe20000000000 */
[----:B------:R-:W-:Y:S01]  /*18e0*/  UMOV UR31, 0x10000000 ;  /* 0x10000000001f7882 */ /* 0x000fe20000000000 */
[----:B------:R-:W-:Y:S01]  /*18f0*/  UMOV UR25, UR33 ;  /* 0x0000002100197c82 */ /* 0x000fe20008000000 */
[----:B------:R-:W-:Y:S01]  /*1900*/  UMOV UR27, UR35 ;  /* 0x00000023001b7c82 */ /* 0x000fe20008000000 */
[----:B------:R-:W-:Y:S01]  /*1910*/  UMOV UR28, UR36 ;  /* 0x00000024001c7c82 */ /* 0x000fe20008000000 */
[----:B------:R-:W-:Y:S01]  /*1920*/  UMOV UR17, UR33 ;  /* 0x0000002100117c82 */ /* 0x000fe20008000000 */
[----:B------:R-:W-:Y:S01]  /*1930*/  UMOV UR20, UR36 ;  /* 0x0000002400147c82 */ /* 0x000fe20008000000 */
[----:B------:R-:W-:Y:S01]  /*1940*/  UMOV UR18, UR34 ;  /* 0x0000002200127c82 */ /* 0x000fe20008000000 */
[----:B------:R1:W-:Y:S01]  /*1950*/  UTMALDG.3D [UR32], [UR40], desc[UR30] ;  /* 0x00001e20280075b4 */ /* 0x0003e20008011000 */
[----:B------:R-:W-:Y:S01]  /*1960*/  UMOV UR11, UR19 ;  /* 0x00000013000b7c82 */ /* 0x000fe20008000000 */
[----:B------:R-:W-:Y:S01]  /*1970*/  UMOV UR12, UR36 ;  /* 0x00000024000c7c82 */ /* 0x000fe20008000000 */
[----:B------:R-:W-:Y:S01]  /*1980*/  UMOV UR9, UR33 ;  /* 0x0000002100097c82 */ /* 0x000fe20008000000 */
[----:B------:R-:W-:Y:S01]  /*1990*/  UMOV UR10, UR26 ;  /* 0x0000001a000a7c82 */ /* 0x000fe20008000000 */
[----:B------:R-:W-:Y:S01]  /*19a0*/  UIADD3 UR21, UPT, UPT, UR21, 0x1, URZ ;  /* 0x0000000115157890 */ /* 0x000fe2000fffe0ff */
[----:B------:R-:W-:Y:S01]  /*19b0*/  UMOV UR29, UR5 ;  /* 0x00000005001d7c82 */ /* 0x000fe20008000000 */
[----:B------:R1:W-:Y:S02]  /*19c0*/  UTMALDG.3D [UR24], [UR40], desc[UR30] ;  /* 0x00001e18280075b4 */ /* 0x0003e40008011000 */
[----:B------:R-:W-:Y:S01]  /*19d0*/  UISETP.NE.AND UP0, UPT, UR21, UR5, UPT ;  /* 0x000000051500728c */ /* 0x000fe2000bf05270 */
[----:B------:R-:W-:Y:S01]  /*19e0*/  UMOV UR42, UR6 ;  /* 0x00000006002a7c82 */ /* 0x000fe20008000000 */
[----:B------:R1:W-:Y:S01]  /*19f0*/  UTMALDG.3D [UR16], [UR38], desc[UR30] ;  /* 0x00001e10260075b4 */ /* 0x0003e20008011000 */
[----:B------:R1:W-:Y:S06]  /*1a00*/  UTMALDG.3D [UR8], [UR38], desc[UR30] ;  /* 0x00001e08260075b4 */ /* 0x0003ec0008011000 */
[----:B------:R-:W-:Y:S05]  /*1a10*/  BRA.U UP0, `(.L_x_25) ;  /* 0xfffffffd00307547 */ /* 0x000fea000b83ffff */
.L_x_20:
[----:B-1----:R-:W-:Y:S01]  /*1a20*/  ULEA UR8, UR6, UR4, 0x3 ;  /* 0x0000000406087291 */ /* 0x002fe2000f8e18ff */
[----:B------:R-:W-:Y:S01]  /*1a30*/  SHF.L.U32 R2, R17, 0x1f, RZ ;  /* 0x0000001f11027819 */ /* 0x000fe200000006ff */
[----:B------:R-:W-:Y:S01]  /*1a40*/  @!P1 SYNCS.ARRIVE.TRANS64.A1T0 RZ, [UR4+0x68], RZ ;  /* 0x000068ffffff99a7 */ /* 0x000fe20008100004 */
[----:B------:R-:W-:-:S06]  /*1a50*/  UISETP.GT.AND UP0, UPT, UR15, UR14, UPT ;  /* 0x0000000e0f00728c */ /* 0x000fcc000bf04270 */
[----:B--2---:R1:W2:Y:S03]  /*1a60*/  SYNCS.PHASECHK.TRANS64.TRYWAIT P0, [UR8+0x10], R2 ;  /* 0x00001002ff0075a7 */ /* 0x0042a60008001108 */
[----:B------:R-:W-:Y:S05]  /*1a70*/  BRA.U !UP0, `(.L_x_26) ;  /* 0x0000000108d47547 */ /* 0x000fea000b800000 */
[----:B------:R-:W-:Y:S01]  /*1a80*/  UIADD3 UR21, UPT, UPT, UR7, UR29, URZ ;  /* 0x0000001d07157290 */ /* 0x000fe2000fffe0ff */
[----:B------:R-:W-:-:S11]  /*1a90*/  UMOV UR42, UR6 ;  /* 0x00000006002a7c82 */ /* 0x000fd60008000000 */
.L_x_31:
[----:B-1----:R-:W-:Y:S01]  /*1aa0*/  ULEA UR33, UR42, UR4, 0x3 ;  /* 0x000000042a217291 */ /* 0x002fe2000f8e18ff */
[----:B--2---:R-:W-:Y:S01]  /*1ab0*/  @!P5 MOV R3, 0x14000 ;  /* 0x000140000003d802 */ /* 0x004fe20000000f00 */
[----:B--2---:R-:W-:Y:S10]  /*1ac0*/  @P0 BRA `(.L_x_27) ;  /* 0x00000000000c0947 */ /* 0x004ff40003800000 */
[----:B------:R-:W-:-:S04]  /*1ad0*/  SHF.L.U32 R4, R17, 0x1f, RZ ;  /* 0x0000001f11047819 */ /* 0x000fc800000006ff */
[----:B------:R-:W2:Y:S02]  /*1ae0*/  SYNCS.PHASECHK.TRANS64.TRYWAIT P0, [UR33+0x10], R4 ;  /* 0x00001004ff0075a7 */ /* 0x000ea40008001121 */
[----:B--2---:R-:W-:Y:S05]  /*1af0*/  @!P0 BRA `(.L_x_28) ;  /* 0x0000008400948947 */ /* 0x004fea0003800000 */
.L_x_27:
[----:B------:R2:W-:Y:S01]  /*1b00*/  @!P5 SYNCS.ARRIVE.TRANS64 RZ, [UR33], R3 ;  /* 0x00000003ffffd9a7 */ /* 0x0005e20008000021 */
[----:B------:R-:W-:Y:S04]  /*1b10*/  BSSY.RECONVERGENT B0, `(.L_x_29) ;  /* 0x0000003000007945 */ /* 0x000fe80003800200 */
[----:B------:R-:W-:Y:S05]  /*1b20*/  @P4 BRA `(.L_x_30) ;  /* 0x0000000000044947 */ /* 0x000fea0003800000 */
[----:B------:R-:W-:Y:S05]  /*1b30*/  BPT.TRAP 0x1 ;  /* 0x000000040000795c */ /* 0x000fea0000300000 */
.L_x_30:
[----:B------:R-:W-:Y:S05]  /*1b40*/  BSYNC.RECONVERGENT B0 ;  /* 0x0000000000007941 */ /* 0x000fea0003800200 */
.L_x_29:
        /* <DEDUP_REMOVED lines=32> */
[----:B------:R-:W-:Y:S01]  /*1d50*/  UMOV UR10, UR26 ;  /* 0x0000001a000a7c82 */ /* 0x000fe20008000000 */
[----:B------:R-:W-:Y:S01]  /*1d60*/  UIADD3 UR29, UPT, UPT, UR29, 0x1, URZ ;  /* 0x000000011d1d7890 */ /* 0x000fe2000fffe0ff */
[----:B------:R1:W-:Y:S01]  /*1d70*/  UTMALDG.3D [UR24], [UR40], desc[UR30] ;  /* 0x00001e18280075b4 */ /* 0x0003e20008011000 */
[----:B------:R-:W-:-:S02]  /*1d80*/  UMOV UR42, UR6 ;  /* 0x00000006002a7c82 */ /* 0x000fc40008000000 */
[----:B------:R-:W-:Y:S01]  /*1d90*/  UISETP.NE.AND UP0, UPT, UR29, UR21, UPT ;  /* 0x000000151d00728c */ /* 0x000fe2000bf05270 */
[----:B------:R1:W-:Y:S01]  /*1da0*/  UTMALDG.3D [UR16], [UR38], desc[UR30] ;  /* 0x00001e10260075b4 */ /* 0x0003e20008011000 */
[----:B------:R1:W-:Y:S07]  /*1db0*/  UTMALDG.3D [UR8], [UR38], desc[UR30] ;  /* 0x00001e08260075b4 */ /* 0x0003ee0008011000 */
[----:B------:R-:W-:Y:S05]  /*1dc0*/  BRA.U UP0, `(.L_x_31) ;  /* 0xfffffffd00347547 */ /* 0x000fea000b83ffff */
.L_x_26:
[C---:B-1----:R-:W-:Y:S01]  /*1dd0*/  LEA R2, R16.reuse, UR4, 0x3 ;  /* 0x0000000410027c11 */ /* 0x042fe2000f8e18ff */
[----:B------:R-:W-:Y:S01]  /*1de0*/  NOP ;  /* 0x0000000000007918 */ /* 0x000fe20000000000 */
[----:B--2---:R-:W-:Y:S02]  /*1df0*/  SHF.L.U32 R3, R13, 0x1f, RZ ;  /* 0x0000001f0d037819 */ /* 0x004fe400000006ff */
[----:B------:R-:W-:Y:S02]  /*1e00*/  LEA R4, R16, UR4, 0x4 ;  /* 0x0000000410047c11 */ /* 0x000fe4000f8e20ff */
[----:B------:R-:W1:Y:S02]  /*1e10*/  SYNCS.PHASECHK.TRANS64.TRYWAIT P0, [R2+URZ+0x70], R3 ;  /* 0x00007003020075a7 */ /* 0x000e6400080011ff */
[----:B-1----:R-:W-:Y:S05]  /*1e20*/  @!P0 BRA `(.L_x_32) ;  /* 0x0000008000e08947 */ /* 0x002fea0003800000 */
.L_x_168:
[----:B------:R-:W2:Y:S01]  /*1e30*/  LDS.128 R4, [R4+0x100] ;  /* 0x0001000004047984 */ /* 0x000ea20000000c00 */
[----:B---3--:R-:W-:Y:S01]  /*1e40*/  ISETP.GE.AND P0, PT, R26, 0x1, PT ;  /* 0x000000011a00780c */ /* 0x008fe20003f06270 */
[----:B-1----:R-:W-:Y:S01]  /*1e50*/  VIADD R2, R2, 0x80 ;  /* 0x0000008002027836 */ /* 0x002fe20000000000 */
[----:B------:R-:W-:Y:S01]  /*1e60*/  @!PT LDS RZ, [RZ] ;  /* 0x00000000fffff984 */ /* 0x000fe20000000800 */
[----:B------:R-:W-:Y:S01]  /*1e70*/  @!PT LDS RZ, [RZ] ;  /* 0x00000000fffff984 */ /* 0x000fe20000000800 */
[----:B------:R-:W-:Y:S01]  /*1e80*/  @!PT LDS RZ, [RZ] ;  /* 0x00000000fffff984 */ /* 0x000fe20000000800 */
[----:B------:R-:W-:Y:S01]  /*1e90*/  @!PT LDS RZ, [RZ] ;  /* 0x00000000fffff984 */ /* 0x000fe20000000800 */
[----:B------:R1:W-:Y:S06]  /*1ea0*/  MEMBAR.ALL.CTA ;  /* 0x0000000000007992 */ /* 0x0003ec0000008000 */
[----:B-1----:R-:W1:Y:S01]  /*1eb0*/  FENCE.VIEW.ASYNC.S ;  /* 0x00000000000073c6 */ /* 0x002e620000000000 */
[----:B------:R-:W-:-:S04]  /*1ec0*/  PRMT R2, RZ, 0x654, R2 ;  /* 0x00000654ff027816 */ /* 0x000fc80000000002 */
[----:B-1----:R1:W-:Y:S01]  /*1ed0*/  SYNCS.ARRIVE.TRANS64.RED.A1T0 RZ, [R2+URZ], RZ ;  /* 0x000000ff02ff79a7 */ /* 0x0023e200081004ff */
[----:B--2---:R-:W-:-:S13]  /*1ee0*/  LOP3.LUT P2, RZ, R6, 0x1, RZ, 0xc0, !PT ;  /* 0x0000000106ff7812 */ /* 0x004fda000784c0ff */
[----:B------:R-:W-:Y:S01]  /*1ef0*/  @P2 SHF.R.U32.HI R3, RZ, 0x10, R5 ;  /* 0x00000010ff032819 */ /* 0x000fe20000011605 */
[----:B------:R-:W-:Y:S01]  /*1f00*/  VOTEU.ANY UP0, P2 ;  /* 0x0000000000ff7886 */ /* 0x000fe20001000100 */
[----:B------:R-:W-:Y:S02]  /*1f10*/  @P2 MOV R10, R4 ;  /* 0x00000004000a2202 */ /* 0x000fe40000000f00 */
[----:B------:R-:W-:Y:S02]  /*1f20*/  @P2 R2UR.BROADCAST UR8, R3 ;  /* 0x00000000030822ca */ /* 0x000fe400008e0000 */
[----:B------:R-:W-:-:S11]  /*1f30*/  @P2 LOP3.LUT R9, R5, 0xffff, RZ, 0xc0, !PT ;  /* 0x0000ffff05092812 */ /* 0x000fd600078ec0ff */
[----:B------:R-:W-:Y:S01]  /*1f40*/  @UP0 UMOV UR36, UR8 ;  /* 0x0000000800240c82 */ /* 0x000fe20008000000 */
[----:B-1----:R-:W-:Y:S05]  /*1f50*/  @!P0 BRA `(.L_x_33) ;  /* 0x0000000000b88947 */ /* 0x002fea0003800000 */
[----:B------:R-:W4:Y:S01]  /*1f60*/  LDC.64 R4, c[0x0][0xb18] ;  /* 0x0002c600ff047b82 */ /* 0x000f220000000a00 */
[----:B------:R-:W-:-:S07]  /*1f70*/  ISETP.NE.AND P3, PT, R26, 0x1, PT ;  /* 0x000000011a00780c */ /* 0x000fce0003f65270 */
[----:B------:R-:W1:Y:S08]  /*1f80*/  LDC.64 R6, c[0x0][0xb10] ;  /* 0x0002c400ff067b82 */ /* 0x000e700000000a00 */
[----:B------:R-:W2:Y:S08]  /*1f90*/  LDC R14, c[0x0][0xb20] ;  /* 0x0002c800ff0e7b82 */ /* 0x000eb00000000800 */
[----:B------:R-:W3:Y:S01]  /*1fa0*/  LDC R15, c[0x0][0xb0c] ;  /* 0x0002c300ff0f7b82 */ /* 0x000ee20000000800 */
[----:B----4-:R-:W-:Y:S01]  /*1fb0*/  IMAD.HI.U32 R19, R0, R5, RZ ;  /* 0x0000000500137227 */ /* 0x010fe200078e00ff */
[----:B------:R-:W-:-:S03]  /*1fc0*/  ISETP.NE.AND P0, PT, R4, 0x1, PT ;  /* 0x000000010400780c */ /* 0x000fc60003f05270 */
[----:B------:R-:W-:-:S03]  /*1fd0*/  IMAD.HI.U32 R5, R9, R5, RZ ;  /* 0x0000000509057227 */ /* 0x000fc600078e00ff */
[----:B------:R-:W4:Y:S01]  /*1fe0*/  LDC.64 R2, c[0x0][0xb28] ;  /* 0x0002ca00ff027b82 */ /* 0x000f220000000a00 */
[----:B-1----:R-:W-:-:S04]  /*1ff0*/  IMAD.HI.U32 R20, R8, R6, RZ ;  /* 0x0000000608147227 */ /* 0x002fc800078e00ff */
[----:B------:R-:W-:Y:S01]  /*2000*/  IMAD.HI.U32 R21, R10, R6, RZ ;  /* 0x000000060a157227 */ /* 0x000fe200078e00ff */
[----:B------:R-:W-:Y:S02]  /*2010*/  SHF.R.U32.HI R20, RZ, R7, R20 ;  /* 0x00000007ff147219 */ /* 0x000fe40000011614 */
[-C--:B--2---:R-:W-:Y:S02]  /*2020*/  SHF.R.U32.HI R19, RZ, R14.reuse, R19 ;  /* 0x0000000eff137219 */ /* 0x084fe40000011613 */
[----:B------:R-:W-:Y:S02]  /*2030*/  SHF.R.U32.HI R5, RZ, R14, R5 ;  /* 0x0000000eff057219 */ /* 0x000fe40000011605 */
[----:B------:R-:W-:Y:S02]  /*2040*/  SEL R19, R0, R19, !P0 ;  /* 0x0000001300137207 */ /* 0x000fe40004000000 */
[----:B------:R-:W-:Y:S02]  /*2050*/  SHF.R.U32.HI R21, RZ, R7, R21 ;  /* 0x00000007ff157219 */ /* 0x000fe40000011615 */
[----:B---3--:R-:W-:-:S02]  /*2060*/  ISETP.NE.AND P1, PT, R15, 0x1, PT ;  /* 0x000000010f00780c */ /* 0x008fc40003f25270 */
[----:B------:R-:W-:Y:S02]  /*2070*/  SEL R5, R9, R5, !P0 ;  /* 0x0000000509057207 */ /* 0x000fe40004000000 */
[----:B------:R-:W-:Y:S02]  /*2080*/  SEL R20, R8, R20, !P1 ;  /* 0x0000001408147207 */ /* 0x000fe40004800000 */
[----:B------:R-:W-:Y:S01]  /*2090*/  SEL R21, R10, R21, !P1 ;  /* 0x000000150a157207 */ /* 0x000fe20004800000 */
[----:B----4-:R-:W-:-:S04]  /*20a0*/  IMAD.HI.U32 R18, R19, R2, RZ ;  /* 0x0000000213127227 */ /* 0x010fc800078e00ff */
        /* <DEDUP_REMOVED lines=10> */
[----:B------:R-:W-:-:S04]  /*2150*/  @!P0 IMAD.HI.U32 R7, R21, R2, RZ ;  /* 0x0000000215078227 */ /* 0x000fc800078e00ff */
[----:B------:R-:W-:Y:S01]  /*2160*/  IMAD.MOV R2, RZ, RZ, -R6 ;  /* 0x000000ffff027224 */ /* 0x000fe200078e0a06 */
[----:B------:R-:W-:Y:S02]  /*2170*/  @!P0 SHF.R.U32.HI R3, RZ, R3, R7 ;  /* 0x00000003ff038219 */ /* 0x000fe40000011607 */
[----:B------:R-:W-:Y:S01]  /*2180*/  IADD3 R7, PT, PT, -R5, RZ, RZ ;  /* 0x000000ff05077210 */ /* 0x000fe20007ffe1ff */
[----:B------:R-:W-:Y:S01]  /*2190*/  IMAD R2, R26, R2, R5 ;  /* 0x000000021a027224 */ /* 0x000fe200078e0205 */
        /* <DEDUP_REMOVED lines=10> */
.L_x_33:
[----:B------:R-:W1:Y:S02]  /*2240*/  LDCU UR8, c[0x0][0xb30] ;  /* 0x00016600ff0877ac */ /* 0x000e640008000800 */
[----:B-1----:R-:W-:-:S09]  /*2250*/  UISETP.NE.AND UP0, UPT, UR8, 0x1, UPT ;  /* 0x000000010800788c */ /* 0x002fd2000bf05270 */
[----:B------:R-:W-:Y:S05]  /*2260*/  BRA.U UP0, `(.L_x_34) ;  /* 0x0000000100407547 */ /* 0x000fea000b800000 */
[----:B------:R-:W1:Y:S08]  /*2270*/  LDC.64 R4, c[0x0][0xb10] ;  /* 0x0002c400ff047b82 */ /* 0x000e700000000a00 */
[----:B------:R-:W2:Y:S08]  /*2280*/  LDC.64 R2, c[0x0][0xb18] ;  /* 0x0002c600ff027b82 */ /* 0x000eb00000000a00 */
[----:B------:R-:W3:Y:S08]  /*2290*/  LDC R6, c[0x0][0xb20] ;  /* 0x0002c800ff067b82 */ /* 0x000ef00000000800 */
[----:B------:R-:W4:Y:S01]  /*22a0*/  LDC R7, c[0x0][0xb0c] ;  /* 0x0002c300ff077b82 */ /* 0x000f220000000800 */
[----:B-1----:R-:W-:-:S05]  /*22b0*/  IMAD.HI.U32 R4, R10, R4, RZ ;  /* 0x000000040a047227 */ /* 0x002fca00078e00ff */
[----:B------:R-:W-:Y:S01]  /*22c0*/  SHF.R.U32.HI R4, RZ, R5, R4 ;  /* 0x00000005ff047219 */ /* 0x000fe20000011604 */
[----:B--2---:R-:W-:Y:S01]  /*22d0*/  IMAD.HI.U32 R3, R9, R3, RZ ;  /* 0x0000000309037227 */ /* 0x004fe200078e00ff */
[----:B------:R-:W-:-:S04]  /*22e0*/  ISETP.NE.AND P0, PT, R2, 0x1, PT ;  /* 0x000000010200780c */ /* 0x000fc80003f05270 */
[----:B---3--:R-:W-:-:S04]  /*22f0*/  SHF.R.U32.HI R3, RZ, R6, R3 ;  /* 0x00000006ff037219 */ /* 0x008fc80000011603 */
[----:B------:R-:W-:Y:S02]  /*2300*/  SEL R3, R9, R3, !P0 ;  /* 0x0000000309037207 */ /* 0x000fe40004000000 */
[----:B----4-:R-:W-:-:S04]  /*2310*/  ISETP.NE.AND P1, PT, R7, 0x1, PT ;  /* 0x000000010700780c */ /* 0x010fc80003f25270 */
[----:B------:R-:W-:-:S05]  /*2320*/  SEL R4, R10, R4, !P1 ;  /* 0x000000040a047207 */ /* 0x000fca0004800000 */
[----:B------:R-:W-:Y:S02]  /*2330*/  IMAD.IADD R5, R3, 0x1, -R4 ;  /* 0x0000000103057824 */ /* 0x000fe400078e0a04 */
[----:B------:R-:W-:Y:S02]  /*2340*/  IMAD.IADD R3, R4, 0x1, -R3 ;  /* 0x0000000104037824 */ /* 0x000fe400078e0a03 */
[----:B------:R-:W-:Y:S02]  /*2350*/  IMAD R10, R5, R7, R10 ;  /* 0x00000007050a7224 */ /* 0x000fe400078e020a */
[----:B------:R-:W-:-:S07]  /*2360*/  IMAD R9, R3, R2, R9 ;  /* 0x0000000203097224 */ /* 0x000fce00078e0209 */
.L_x_34:
[----:B------:R-:W-:Y:S01]  /*2370*/  VIADD R16, R16, 0x1 ;  /* 0x0000000110107836 */ /* 0x000fe20000000000 */
[----:B------:R-:W-:Y:S01]  /*2380*/  PLOP3.LUT P1, PT, PT, PT, PT, 0x80, 0x8 ;  /* 0x000000000008781c */ /* 0x000fe20003f2f070 */
[----:B------:R-:W-:Y:S02]  /*2390*/  IMAD.IADD R15, R10, 0x1, R63 ;  /* 0x000000010a0f7824 */ /* 0x000fe400078e023f */
[----:B------:R-:W-:Y:S01]  /*23a0*/  IMAD.IADD R14, R9, 0x1, R62 ;  /* 0x00000001090e7824 */ /* 0x000fe200078e023e */
[----:B------:R-:W-:-:S04]  /*23b0*/  ISETP.NE.AND P0, PT, R16, 0x2, PT ;  /* 0x000000021000780c */ /* 0x000fc80003f05270 */
[----:B------:R-:W-:Y:S02]  /*23c0*/  SEL R2, RZ, 0x1, P0 ;  /* 0x00000001ff027807 */ /* 0x000fe40000000000 */
[----:B------:R-:W-:Y:S02]  /*23d0*/  SEL R16, R16, RZ, P0 ;  /* 0x000000ff10107207 */ /* 0x000fe40000000000 */
[----:B------:R-:W-:Y:S01]  /*23e0*/  LOP3.LUT R13, R13, R2, RZ, 0x3c, !PT ;  /* 0x000000020d0d7212 */ /* 0x000fe200078e3cff */
[----:B------:R-:W-:Y:S06]  /*23f0*/  @P2 BRA `(.L_x_35) ;  /* 0xfffffff000402947 */ /* 0x000fec000383ffff */
[----:B------:R-:W-:Y:S01]  /*2400*/  UIADD3 UR5, UPT, UPT, UR4, 0x10, URZ ;  /* 0x0000001004057890 */ /* 0x000fe2000fffe0ff */
[----:B------:R-:W-:-:S03]  /*2410*/  SHF.L.U32 R2, R17, 0x1f, RZ ;  /* 0x0000001f11027819 */ /* 0x000fc600000006ff */
[----:B------:R-:W-:-:S09]  /*2420*/  ULEA UR4, UR6, UR5, 0x3 ;  /* 0x0000000506047291 */ /* 0x000fd2000f8e18ff */
[----:B------:R-:W1:Y:S02]  /*2430*/  SYNCS.PHASECHK.TRANS64.TRYWAIT P0, [UR4], R2 ;  /* 0x00000002ff0075a7 */ /* 0x000e640008001104 */
[----:B-1----:R-:W-:Y:S05]  /*2440*/  @!P0 BRA `(.L_x_36) ;  /* 0x0000007c006c8947 */ /* 0x002fea0003800000 */
.L_x_170:
[----:B------:R-:W-:-:S04]  /*2450*/  UIADD3 UR6, UPT, UPT, UR6, 0x1, URZ ;  /* 0x0000000106067890 */ /* 0x000fc8000fffe0ff */
[----:B------:R-:W-:-:S04]  /*2460*/  UISETP.NE.AND UP0, UPT, UR6, 0x2, UPT ;  /* 0x000000020600788c */ /* 0x000fc8000bf05270 */
[----:B------:R-:W-:Y:S02]  /*2470*/  USEL UR4, URZ, 0x1, UP0 ;  /* 0x00000001ff047887 */ /* 0x000fe40008000000 */
[----:B------:R-:W-:-:S04]  /*2480*/  USEL UR6, UR6, URZ, UP0 ;  /* 0x000000ff06067287 */ /* 0x000fc80008000000 */
[----:B------:R-:W-:Y:S01]  /*2490*/  ULEA UR6, UR6, UR5, 0x3 ;  /* 0x0000000506067291 */ /* 0x000fe2000f8e18ff */
[----:B-1----:R-:W-:-:S04]  /*24a0*/  LOP3.LUT R2, R17, UR4, RZ, 0x3c, !PT ;  /* 0x0000000411027c12 */ /* 0x002fc8000f8e3cff */
[----:B------:R-:W-:Y:S01]  /*24b0*/  SHF.L.U32 R2, R2, 0x1f, RZ ;  /* 0x0000001f02027819 */ /* 0x000fe200000006ff */
[----:B----4-:R-:W-:-:S07]  /*24c0*/  IMAD.U32 R0, RZ, RZ, UR6 ;  /* 0x00000006ff007e24 */ /* 0x010fce000f8e00ff */
.L_x_37:
[----:B-1----:R1:W2:Y:S02]  /*24d0*/  SYNCS.PHASECHK.TRANS64.TRYWAIT P0, [R0+URZ], R2 ;  /* 0x00000002000075a7 */ /* 0x0022a400080011ff */
[----:B--2---:R-:W-:Y:S05]  /*24e0*/  @!P0 NANOSLEEP.SYNCS 0x989680 ;  /* 0x009896800000895d */ /* 0x004fea0003900000 */
[----:B------:R-:W2:Y:S02]  /*24f0*/  @!P0 SYNCS.PHASECHK.TRANS64 P0, [R0+URZ], R2 ;  /* 0x00000002000085a7 */ /* 0x000ea400080010ff */
[----:B--2---:R-:W-:Y:S05]  /*2500*/  @P0 EXIT ;  /* 0x000000000000094d */ /* 0x004fea0003800000 */
[----:B------:R-:W-:Y:S05]  /*2510*/  BRA `(.L_x_37) ;  /* 0xfffffffc00ec7947 */ /* 0x000fea000383ffff */
.L_x_17:
[----:B------:R-:W-:-:S04]  /*2520*/  UISETP.NE.AND UP1, UPT, UR37, URZ, UPT ;  /* 0x000000ff2500728c */ /* 0x000fc8000bf25270 */
[----:B------:R-:W-:-:S09]  /*2530*/  UISETP.NE.OR UP1, UPT, UR8, 0x1, UP1 ;  /* 0x000000010800788c */ /* 0x000fd20008f25670 */
[----:B------:R-:W-:Y:S05]  /*2540*/  BRA.U UP1, `(.L_x_38) ;  /* 0x0000000501487547 */ /* 0x000fea000b800000 */
[----:B------:R-:W-:Y:S01]  /*2550*/  ISETP.NE.AND P2, PT, R2, RZ, PT ;  /* 0x000000ff0200720c */ /* 0x000fe20003f45270 */
[----:B------:R-:W-:Y:S01]  /*2560*/  IMAD.MOV.U32 R12, RZ, RZ, 0x1 ;  /* 0x00000001ff0c7424 */ /* 0x000fe200078e00ff */
[----:B------:R-:W-:Y:S02]  /*2570*/  CS2R R10, SRZ ;  /* 0x00000000000a7805 */ /* 0x000fe4000001ff00 */
[----:B------:R-:W-:Y:S01]  /*2580*/  CS2R R8, SRZ ;  /* 0x0000000000087805 */ /* 0x000fe2000001ff00 */
[----:B------:R-:W-:Y:S01]  /*2590*/  UMOV UR4, 0x400 ;  /* 0x0000040000047882 */ /* 0x000fe20000000000 */
[----:B------:R-:W-:Y:S01]  /*25a0*/  UMOV UR6, URZ ;  /* 0x000000ff00067c82 */ /* 0x000fe20008000000 */
[----:B------:R-:W-:-:S12]  /*25b0*/  ULEA UR37, UR37, UR4, 0x18 ;  /* 0x0000000425257291 */ /* 0x000fd8000f8ec0ff */
.L_x_42:
[----:B------:R-:W-:Y:S02]  /*25c0*/  LEA R0, R8, UR37, 0x3 ;  /* 0x0000002508007c11 */ /* 0x000fe4000f8e18ff */
[----:B------:R-:W-:-:S03]  /*25d0*/  SHF.L.U32 R4, R9, 0x1f, RZ ;  /* 0x0000001f09047819 */ /* 0x000fc600000006ff */
[----:B------:R-:W-:Y:S01]  /*25e0*/  VIADD R5, R0, 0xe0 ;  /* 0x000000e000057836 */ /* 0x000fe20000000000 */
[----:B------:R-:W1:Y:S02]  /*25f0*/  SYNCS.PHASECHK.TRANS64.TRYWAIT P0, [R0+URZ+0xd0], R4 ;  /* 0x0000d004000075a7 */ /* 0x000e6400080011ff */
[----:B-1----:R-:W-:Y:S05]  /*2600*/  @!P0 BRA `(.L_x_39) ;  /* 0x0000007c00148947 */ /* 0x002fea0003800000 */
.L_x_171:
[----:B------:R-:W-:Y:S01]  /*2610*/  ULEA UR5, UR6, UR37, 0x3 ;  /* 0x0000002506057291 */ /* 0x000fe2000f8e18ff */
[----:B-1----:R-:W-:Y:S01]  /*2620*/  PRMT R0, RZ, 0x654, R5 ;  /* 0x00000654ff007816 */ /* 0x002fe20000000005 */
[----:B------:R-:W-:Y:S01]  /*2630*/  @!P2 IMAD.MOV.U32 R4, RZ, RZ, 0x10 ;  /* 0x00000010ff04a424 */ /* 0x000fe200078e00ff */
[----:B------:R-:W-:Y:S01]  /*2640*/  SHF.L.U32 R5, R12, 0x1f, RZ ;  /* 0x0000001f0c057819 */ /* 0x000fe200000006ff */
[----:B------:R-:W-:Y:S01]  /*2650*/  UIADD3 UR4, UPT, UPT, UR5, 0x70, URZ ;  /* 0x0000007005047890 */ /* 0x000fe2000fffe0ff */
[----:B------:R1:W-:Y:S05]  /*2660*/  SYNCS.ARRIVE.TRANS64.RED.A1T0 RZ, [R0+URZ], RZ ;  /* 0x000000ff00ff79a7 */ /* 0x0003ea00081004ff */
[----:B------:R-:W-:Y:S01]  /*2670*/  IMAD.U32 R6, RZ, RZ, UR4 ;  /* 0x00000004ff067e24 */ /* 0x000fe2000f8e00ff */
[----:B------:R-:W2:Y:S04]  /*2680*/  SYNCS.PHASECHK.TRANS64.TRYWAIT P0, [UR5+0x80], R5 ;  /* 0x00008005ff0075a7 */ /* 0x000ea80008001105 */
[----:B------:R-:W-:Y:S01]  /*2690*/  PRMT R6, R2, 0x654, R6 ;  /* 0x0000065402067816 */ /* 0x000fe20000000006 */
[----:B-12---:R-:W-:Y:S06]  /*26a0*/  @!P0 BRA `(.L_x_40) ;  /* 0x0000007c00008947 */ /* 0x006fec0003800000 */
.L_x_173:
[----:B------:R-:W-:Y:S01]  /*26b0*/  ULEA UR4, UR6, UR37, 0x4 ;  /* 0x0000002506047291 */ /* 0x000fe2000f8e20ff */
[----:B------:R-:W-:Y:S01]  /*26c0*/  SEL R3, R6, R3, !P2 ;  /* 0x0000000306037207 */ /* 0x000fe20005000000 */
[----:B------:R-:W-:Y:S01]  /*26d0*/  UIADD3 UR5, UPT, UPT, UR5, 0x70, URZ ;  /* 0x0000007005057890 */ /* 0x000fe2000fffe0ff */
[----:B-1----:R-:W-:Y:S01]  /*26e0*/  LEA R0, R11, UR37, 0x3 ;  /* 0x000000250b007c11 */ /* 0x002fe2000f8e18ff */
[----:B------:R-:W-:Y:S01]  /*26f0*/  UIADD3 UR4, UPT, UPT, UR4, 0x100, URZ ;  /* 0x0000010004047890 */ /* 0x000fe2000fffe0ff */
[----:B------:R1:W-:Y:S01]  /*2700*/  @!P2 SYNCS.ARRIVE.TRANS64.RED RZ, [R3+URZ], R4 ;  /* 0x0000000403ffa9a7 */ /* 0x0003e200080004ff */
[----:B------:R-:W-:Y:S01]  /*2710*/  UIADD3 UR6, UPT, UPT, UR6, 0x1, URZ ;  /* 0x0000000106067890 */ /* 0x000fe2000fffe0ff */
[----:B------:R-:W-:-:S03]  /*2720*/  VIADD R8, R8, 0x1 ;  /* 0x0000000108087836 */ /* 0x000fc60000000000 */
[----:B------:R-:W-:Y:S02]  /*2730*/  UISETP.NE.AND UP0, UPT, UR6, 0x2, UPT ;  /* 0x000000020600788c */ /* 0x000fe4000bf05270 */
[----:B------:R-:W-:Y:S01]  /*2740*/  ISETP.NE.AND P0, PT, R8, 0x2, PT ;  /* 0x000000020800780c */ /* 0x000fe20003f05270 */
[----:B------:R-:W-:Y:S06]  /*2750*/  UGETNEXTWORKID.BROADCAST [UR4], [UR5] ;  /* 0x00000000040073ca */ /* 0x000fec0008000100 */
[----:B------:R-:W-:Y:S02]  /*2760*/  USEL UR4, URZ, 0x1, UP0 ;  /* 0x00000001ff047887 */ /* 0x000fe40008000000 */
[----:B------:R-:W-:-:S04]  /*2770*/  USEL UR6, UR6, URZ, UP0 ;  /* 0x000000ff06067287 */ /* 0x000fc80008000000 */
[----:B------:R-:W-:Y:S02]  /*2780*/  LOP3.LUT R12, R12, UR4, RZ, 0x3c, !PT ;  /* 0x000000040c0c7c12 */ /* 0x000fe4000f8e3cff */
[----:B-1----:R-:W-:-:S04]  /*2790*/  SHF.L.U32 R4, R10, 0x1f, RZ ;  /* 0x0000001f0a047819 */ /* 0x002fc800000006ff */
[----:B------:R-:W1:Y:S02]  /*27a0*/  SYNCS.PHASECHK.TRANS64.TRYWAIT P1, [R0+URZ+0x70], R4 ;  /* 0x00007004000075a7 */ /* 0x000e6400080211ff */
[----:B-1----:R-:W-:Y:S05]  /*27b0*/  @!P1 BRA `(.L_x_41) ;  /* 0x0000007800d49947 */ /* 0x002fea0003800000 */
.L_x_174:
[C---:B-1----:R-:W-:Y:S01]  /*27c0*/  LEA R4, R11.reuse, UR37, 0x4 ;  /* 0x000000250b047c11 */ /* 0x042fe2000f8e20ff */
[----:B------:R-:W-:Y:S01]  /*27d0*/  VIADD R0, R0, 0x80 ;  /* 0x0000008000007836 */ /* 0x000fe20000000000 */
[----:B------:R-:W-:Y:S01]  /*27e0*/  SEL R8, R8, RZ, P0 ;  /* 0x000000ff08087207 */ /* 0x000fe20000000000 */
[----:B------:R-:W-:-:S03]  /*27f0*/  VIADD R11, R11, 0x1 ;  /* 0x000000010b0b7836 */ /* 0x000fc60000000000 */
[----:B------:R-:W1:Y:S01]  /*2800*/  LDS.128 R4, [R4+0x100] ;  /* 0x0001000004047984 */ /* 0x000e620000000c00 */
[----:B------:R-:W-:Y:S02]  /*2810*/  PRMT R0, RZ, 0x654, R0 ;  /* 0x00000654ff007816 */ /* 0x000fe40000000000 */
[C---:B------:R-:W-:Y:S01]  /*2820*/  ISETP.NE.AND P1, PT, R11.reuse, 0x2, PT ;  /* 0x000000020b00780c */ /* 0x040fe20003f25270 */
[----:B------:R-:W-:Y:S01]  /*2830*/  @!PT LDS RZ, [RZ] ;  /* 0x00000000fffff984 */ /* 0x000fe20000000800 */
[----:B------:R-:W-:Y:S01]  /*2840*/  @!PT LDS RZ, [RZ] ;  /* 0x00000000fffff984 */ /* 0x000fe20000000800 */
[----:B------:R-:W-:Y:S01]  /*2850*/  @!PT LDS RZ, [RZ] ;  /* 0x00000000fffff984 */ /* 0x000fe20000000800 */
[----:B------:R-:W-:Y:S01]  /*2860*/  @!PT LDS RZ, [RZ] ;  /* 0x00000000fffff984 */ /* 0x000fe20000000800 */
[----:B------:R2:W-:Y:S06]  /*2870*/  MEMBAR.ALL.CTA ;  /* 0x0000000000007992 */ /* 0x0005ec0000008000 */
[----:B--2---:R-:W2:Y:S01]  /*2880*/  FENCE.VIEW.ASYNC.S ;  /* 0x00000000000073c6 */ /* 0x004ea20000000000 */
[----:B------:R-:W-:Y:S01]  /*2890*/  SEL R11, R11, RZ, P1 ;  /* 0x000000ff0b0b7207 */ /* 0x000fe20000800000 */
[----:B--2---:R2:W-:Y:S01]  /*28a0*/  SYNCS.ARRIVE.TRANS64.RED.A1T0 RZ, [R0+URZ], RZ ;  /* 0x000000ff00ff79a7 */ /* 0x0045e200081004ff */
[----:B-1----:R-:W-:-:S02]  /*28b0*/  LOP3.LUT P3, RZ, R6, 0x1, RZ, 0xc0, !PT ;  /* 0x0000000106ff7812 */ /* 0x002fc4000786c0ff */
[----:B------:R-:W-:-:S04]  /*28c0*/  SEL R4, RZ, 0x1, P1 ;  /* 0x00000001ff047807 */ /* 0x000fc80000800000 */
[----:B------:R-:W-:Y:S02]  /*28d0*/  LOP3.LUT R10, R10, R4, RZ, 0x3c, !PT ;  /* 0x000000040a0a7212 */ /* 0x000fe400078e3cff */
[----:B--2---:R-:W-:-:S04]  /*28e0*/  SEL R0, RZ, 0x1, P0 ;  /* 0x00000001ff007807 */ /* 0x004fc80000000000 */
[----:B------:R-:W-:Y:S01]  /*28f0*/  LOP3.LUT R9, R9, R0, RZ, 0x3c, !PT ;  /* 0x0000000009097212 */ /* 0x000fe200078e3cff */
[----:B------:R-:W-:Y:S06]  /*2900*/  @P3 BRA `(.L_x_42) ;  /* 0xfffffffc002c3947 */ /* 0x000fec000383ffff */
[----:B------:R-:W-:Y:S01]  /*2910*/  ULEA UR5, UR6, UR37, 0x3 ;  /* 0x0000002506057291 */ /* 0x000fe2000f8e18ff */
[----:B------:R-:W-:-:S08]  /*2920*/  SHF.L.U32 R2, R12, 0x1f, RZ ;  /* 0x0000001f0c027819 */ /* 0x000fd000000006ff */
[----:B------:R-:W1:Y:S02]  /*2930*/  SYNCS.PHASECHK.TRANS64 P0, [UR5+0x80], R2 ;  /* 0x00008002ff0075a7 */ /* 0x000e640008001005 */
[----:B-1----:R-:W-:Y:S05]  /*2940*/  @P0 BRA `(.L_x_43) ;  /* 0x0000000000080947 */ /* 0x002fea0003800000 */
[----:B------:R-:W1:Y:S02]  /*2950*/  SYNCS.PHASECHK.TRANS64.TRYWAIT P0, [UR5+0x80], R2 ;  /* 0x00008002ff0075a7 */ /* 0x000e640008001105 */
[----:B-1----:R-:W-:Y:S05]  /*2960*/  @!P0 BRA `(.L_x_44) ;  /* 0x00000078007c8947 */ /* 0x002fea0003800000 */
.L_x_43:
[----:B------:R-:W-:-:S04]  /*2970*/  UIADD3 UR4, UPT, UPT, UR6, 0x1, URZ ;  /* 0x0000000106047890 */ /* 0x000fc8000fffe0ff */
[----:B------:R-:W-:-:S04]  /*2980*/  UISETP.NE.AND UP0, UPT, UR4, 0x2, UPT ;  /* 0x000000020400788c */ /* 0x000fc8000bf05270 */
[----:B------:R-:W-:Y:S02]  /*2990*/  USEL UR7, URZ, 0x1, UP0 ;  /* 0x00000001ff077887 */ /* 0x000fe40008000000 */
[----:B------:R-:W-:-:S04]  /*29a0*/  USEL UR4, UR4, URZ, UP0 ;  /* 0x000000ff04047287 */ /* 0x000fc80008000000 */
[----:B------:R-:W-:Y:S01]  /*29b0*/  ULEA UR4, UR4, UR37, 0x3 ;  /* 0x0000002504047291 */ /* 0x000fe2000f8e18ff */
[----:B-1----:R-:W-:-:S04]  /*29c0*/  LOP3.LUT R2, R12, UR7, RZ, 0x3c, !PT ;  /* 0x000000070c027c12 */ /* 0x002fc8000f8e3cff */
[----:B------:R-:W-:-:S04]  /*29d0*/  SHF.L.U32 R0, R2, 0x1f, RZ ;  /* 0x0000001f02007819 */ /* 0x000fc800000006ff */
[----:B------:R-:W1:Y:S02]  /*29e0*/  SYNCS.PHASECHK.TRANS64 P0, [UR4+0x80], R0 ;  /* 0x00008000ff0075a7 */ /* 0x000e640008001004 */
[----:B-1----:R-:W-:Y:S05]  /*29f0*/  @P0 EXIT ;  /* 0x000000000000094d */ /* 0x002fea0003800000 */
[----:B------:R-:W-:Y:S02]  /*2a00*/  SHF.L.U32 R2, R2, 0x1f, RZ ;  /* 0x0000001f02027819 */ /* 0x000fe400000006ff */
[----:B------:R-:W-:-:S07]  /*2a10*/  MOV R0, UR4 ;  /* 0x0000000400007c02 */ /* 0x000fce0008000f00 */
.L_x_45:
[----:B-1----:R1:W2:Y:S02]  /*2a20*/  SYNCS.PHASECHK.TRANS64.TRYWAIT P0, [R0+URZ+0x80], R2 ;  /* 0x00008002000075a7 */ /* 0x0022a400080011ff */
[----:B--2---:R-:W-:Y:S05]  /*2a30*/  @!P0 NANOSLEEP.SYNCS 0x989680 ;  /* 0x009896800000895d */ /* 0x004fea0003900000 */
[----:B------:R-:W2:Y:S02]  /*2a40*/  @!P0 SYNCS.PHASECHK.TRANS64 P0, [R0+URZ+0x80], R2 ;  /* 0x00008002000085a7 */ /* 0x000ea400080010ff */
[----:B--2---:R-:W-:Y:S05]  /*2a50*/  @P0 EXIT ;  /* 0x000000000000094d */ /* 0x004fea0003800000 */
[----:B------:R-:W-:Y:S05]  /*2a60*/  BRA `(.L_x_45) ;  /* 0xfffffffc00ec7947 */ /* 0x000fea000383ffff */
.L_x_38:
[----:B------:R-:W-:-:S09]  /*2a70*/  UISETP.NE.AND UP1, UPT, UR8, URZ, UPT ;  /* 0x000000ff0800728c */ /* 0x000fd2000bf25270 */
[----:B------:R-:W-:Y:S05]  /*2a80*/  BRA.U UP1, `(.L_x_46) ;  /* 0x00000011013c7547 */ /* 0x000fea000b800000 */
[----:B------:R-:W-:Y:S01]  /*2a90*/  UMOV UR4, 0x40 ;  /* 0x0000004000047882 */ /* 0x000fe20000000000 */
[----:B------:R-:W-:Y:S01]  /*2aa0*/  NOP ;  /* 0x0000000000007918 */ /* 0x000fe20000000000 */
[----:B------:R-:W-:Y:S01]  /*2ab0*/  ULEA UR4, UR37, UR4, 0x18 ;  /* 0x0000000425047291 */ /* 0x000fe2000f8ec0ff */
[----:B------:R-:W-:Y:S02]  /*2ac0*/  UMOV UR5, 0x400 ;  /* 0x0000040000057882 */ /* 0x000fe40000000000 */
[----:B------:R-:W-:-:S06]  /*2ad0*/  ULEA UR37, UR37, UR5, 0x18 ;  /* 0x0000000525257291 */ /* 0x000fcc000f8ec0ff */
[----:B------:R-:W1:Y:S02]  /*2ae0*/  LDS.U8 R0, [UR4+0x1c] ;  /* 0x00001c04ff007984 */ /* 0x000e640008000000 */
[----:B-1----:R-:W-:-:S13]  /*2af0*/  ISETP.NE.AND P0, PT, R0, RZ, PT ;  /* 0x000000ff0000720c */ /* 0x002fda0003f05270 */
[----:B------:R-:W-:Y:S05]  /*2b00*/  @P0 BRA `(.L_x_47) ;  /* 0x0000000000580947 */ /* 0x000fea0003800000 */
[----:B------:R-:W-:-:S13]  /*2b10*/  ELECT P0, URZ, PT ;  /* 0x0000000000ff782f */ /* 0x000fda0003800000 */
[----:B------:R-:W-:Y:S05]  /*2b20*/  @!P0 BRA `(.L_x_48) ;  /* 0x0000000000608947 */ /* 0x000fea0003800000 */
[----:B------:R-:W-:Y:S01]  /*2b30*/  UMOV UR5, 0x10 ;  /* 0x0000001000057882 */ /* 0x000fe20000000000 */
[----:B------:R-:W-:Y:S01]  /*2b40*/  HFMA2 R0, -RZ, RZ, 0, 5.9604644775390625e-08 ;  /* 0x00000001ff007431 */ /* 0x000fe200000001ff */
[----:B------:R-:W-:-:S03]  /*2b50*/  MOV R2, 0xffff ;  /* 0x0000ffff00027802 */ /* 0x000fc60000000f00 */
[----:B------:R-:W-:Y:S04]  /*2b60*/  DEPBAR.LE SB1, 0x36 ;  /* 0x00009d800000791a */ /* 0x000fe80000000000 */
[----:B------:R-:W1:Y:S02]  /*2b70*/  UTCATOMSWS.FIND_AND_SET.ALIGN UP0, UR5, UR5 ;  /* 0x00000005000575e3 */ /* 0x000e640008000800 */
[----:B-1----:R-:W-:Y:S01]  /*2b80*/  MOV R3, UR5 ;  /* 0x0000000500037c02 */ /* 0x002fe20008000f00 */
[----:B------:R-:W-:Y:S06]  /*2b90*/  BRA.U UP0, `(.L_x_49) ;  /* 0x0000000100187547 */ /* 0x000fec000b800000 */
.L_x_50:
[----:B------:R-:W-:Y:S05]  /*2ba0*/  NANOSLEEP 0x64 ;  /* 0x000000640000795d */ /* 0x000fea0003800000 */
[----:B------:R-:W-:-:S05]  /*2bb0*/  UMOV UR5, 0x10 ;  /* 0x0000001000057882 */ /* 0x000fca0000000000 */
[----:B------:R-:W-:Y:S04]  /*2bc0*/  DEPBAR.LE SB1, 0x36 ;  /* 0x00009d800000791a */ /* 0x000fe80000000000 */
[----:B------:R-:W1:Y:S02]  /*2bd0*/  UTCATOMSWS.FIND_AND_SET.ALIGN UP0, UR5, UR5 ;  /* 0x00000005000575e3 */ /* 0x000e640008000800 */
[----:B-1----:R-:W-:Y:S01]  /*2be0*/  MOV R3, UR5 ;  /* 0x0000000500037c02 */ /* 0x002fe20008000f00 */
[----:B------:R-:W-:Y:S05]  /*2bf0*/  BRA.U !UP0, `(.L_x_50) ;  /* 0xfffffffd08e87547 */ /* 0x000fea000b83ffff */
.L_x_49:
[-C--:B------:R-:W-:Y:S02]  /*2c00*/  SHF.L.U32 R2, R2, R3.reuse, RZ ;  /* 0x0000000302027219 */ /* 0x080fe400000006ff */
[----:B------:R-:W-:Y:S01]  /*2c10*/  SHF.L.U32 R0, R0, R3, RZ ;  /* 0x0000000300007219 */ /* 0x000fe200000006ff */
[----:B------:R-:W-:Y:S02]  /*2c20*/  IMAD.SHL.U32 R3, R3, 0x20, RZ ;  /* 0x0000002003037824 */ /* 0x000fe400078e00ff */
[----:B------:R1:W-:Y:S04]  /*2c30*/  ATOMS.OR RZ, [UR4+0x14], R2 ;  /* 0x00001402ffff798c */ /* 0x0003e8000b000004 */
[----:B------:R1:W-:Y:S04]  /*2c40*/  ATOMS.OR RZ, [UR4+0x18], R0 ;  /* 0x00001800ffff798c */ /* 0x0003e8000b000004 */
[----:B------:R1:W-:Y:S01]  /*2c50*/  STS [UR37+0x120], R3 ;  /* 0x00012003ff007988 */ /* 0x0003e20008000825 */
[----:B------:R-:W-:Y:S05]  /*2c60*/  BRA `(.L_x_48) ;  /* 0x0000000000107947 */ /* 0x000fea0003800000 */
.L_x_47:
[----:B------:R-:W-:Y:S02]  /*2c70*/  MOV R0, 0xffffffff ;  /* 0xffffffff00007802 */ /* 0x000fe40000000f00 */
[----:B------:R-:W-:-:S03]  /*2c80*/  MOV R2, 0x2cb0 ;  /* 0x00002cb000027802 */ /* 0x000fc60000000f00 */
[----:B------:R1:W-:Y:S04]  /*2c90*/  STS [UR37+0x120], R0 ;  /* 0x00012000ff007988 */ /* 0x0003e80008000825 */
[----:B-1-3-5:R-:W-:Y:S05]  /*2ca0*/  CALL.REL.NOINC `($__internal_1_$__cuda_sm10x_tcgen05_guardrail_trap_phase_invalid_during_alloc) ;  /* 0x0000008000747944 */ /* 0x02afea0003c00000 */
.L_x_48:
[----:B------:R-:W-:Y:S05]  /*2cb0*/  WARPSYNC.ALL ;  /* 0x0000000000007948 */ /* 0x000fea0003800000 */
[----:B------:R-:W2:Y:S01]  /*2cc0*/  S2UR UR5, SR_CgaCtaId ;  /* 0x00000000000579c3 */ /* 0x000ea20000008800 */
[----:B------:R-:W-:Y:S01]  /*2cd0*/  UMOV UR4, 0x400 ;  /* 0x0000040000047882 */ /* 0x000fe20000000000 */
[----:B------:R-:W-:-:S06]  /*2ce0*/  NOP ;  /* 0x0000000000007918 */ /* 0x000fcc0000000000 */
[----:B------:R-:W-:Y:S06]  /*2cf0*/  BAR.ARV 0x6, 0xa0 ;  /* 0x0182800000007b1d */ /* 0x000fec0000002000 */
[----:B------:R-:W4:Y:S01]  /*2d00*/  LDCU UR7, c[0x0][0x38c] ;  /* 0x00007180ff0777ac */ /* 0x000f220008000800 */
[----:B------:R-:W-:Y:S01]  /*2d10*/  IMAD.MOV.U32 R11, RZ, RZ, 0x1 ;  /* 0x00000001ff0b7424 */ /* 0x000fe200078e00ff */
[----:B------:R-:W-:Y:S01]  /*2d20*/  CS2R R8, SRZ ;  /* 0x0000000000087805 */ /* 0x000fe2000001ff00 */
[----:B------:R-:W-:Y:S01]  /*2d30*/  IMAD.MOV.U32 R10, RZ, RZ, RZ ;  /* 0x000000ffff0a7224 */ /* 0x000fe200078e00ff */
[----:B------:R-:W3:Y:S01]  /*2d40*/  LDCU UR6, c[0x0][0x38c] ;  /* 0x00007180ff0677ac */ /* 0x000ee20008000800 */
[----:B------:R-:W-:Y:S01]  /*2d50*/  UMOV UR15, URZ ;  /* 0x000000ff000f7c82 */ /* 0x000fe20008000000 */
[----:B------:R-:W-:Y:S01]  /*2d60*/  UMOV UR14, URZ ;  /* 0x000000ff000e7c82 */ /* 0x000fe20008000000 */
[----:B--2---:R-:W-:Y:S01]  /*2d70*/  ULEA UR5, UR5, UR4, 0x18 ;  /* 0x0000000405057291 */ /* 0x004fe2000f8ec0ff */
[----:B------:R-:W-:Y:S01]  /*2d80*/  UMOV UR32, 0x0 ;  /* 0x0000000000207882 */ /* 0x000fe20000000000 */
[----:B------:R-:W-:-:S02]  /*2d90*/  UMOV UR33, 0x4400910 ;  /* 0x0440091000217882 */ /* 0x000fc40000000000 */
[----:B------:R-:W-:Y:S02]  /*2da0*/  UIADD3 UR9, UPT, UPT, UR5, 0x8800, URZ ;  /* 0x0000880005097890 */ /* 0x000fe4000fffe0ff */
[----:B------:R-:W-:Y:S02]  /*2db0*/  UIADD3 UR10, UPT, UPT, UR5, 0x10800, URZ ;  /* 0x00010800050a7890 */ /* 0x000fe4000fffe0ff */
[----:B----4-:R-:W-:Y:S01]  /*2dc0*/  UIADD3 UR7, UPT, UPT, UR7, 0x3f, URZ ;  /* 0x0000003f07077890 */ /* 0x010fe2000fffe0ff */
[----:B-1----:R-:W1:Y:S01]  /*2dd0*/  LDS R0, [UR5+0x120] ;  /* 0x00012005ff007984 */ /* 0x002e620008000800 */
[----:B------:R-:W-:Y:S02]  /*2de0*/  USHF.R.U32.HI UR9, URZ, 0x4, UR9 ;  /* 0x00000004ff097899 */ /* 0x000fe40008011609 */
[----:B------:R-:W-:Y:S02]  /*2df0*/  USHF.R.S32.HI UR4, URZ, 0x1f, UR7 ;  /* 0x0000001fff047899 */ /* 0x000fe40008011407 */
[----:B------:R-:W-:-:S02]  /*2e00*/  USHF.R.U32.HI UR10, URZ, 0x4, UR10 ;  /* 0x00000004ff0a7899 */ /* 0x000fc4000801160a */
[----:B------:R-:W-:Y:S02]  /*2e10*/  ULEA.HI UR4, UR4, UR7, URZ, 0x6 ;  /* 0x0000000704047291 */ /* 0x000fe4000f8f30ff */
[----:B------:R-:W-:Y:S02]  /*2e20*/  ULOP3.LUT UR9, UR9, 0x3fff, URZ, 0xc0, !UPT ;  /* 0x00003fff09097892 */ /* 0x000fe4000f8ec0ff */
[----:B------:R-:W-:Y:S02]  /*2e30*/  USHF.R.S32.HI UR4, URZ, 0x6, UR4 ;  /* 0x00000006ff047899 */ /* 0x000fe40008011404 */
[----:B------:R-:W-:Y:S02]  /*2e40*/  ULOP3.LUT UR10, UR10, 0x3fff, URZ, 0xc0, !UPT ;  /* 0x00003fff0a0a7892 */ /* 0x000fe4000f8ec0ff */
[----:B------:R-:W-:Y:S01]  /*2e50*/  UISETP.LT.AND UP0, UPT, UR4, 0x1, UPT ;  /* 0x000000010400788c */ /* 0x000fe2000bf01270 */
[----:B------:R-:W-:Y:S01]  /*2e60*/  UMOV UR30, 0x0 ;  /* 0x00000000001e7882 */ /* 0x000fe20000000000 */
[----:B------:R-:W-:-:S02]  /*2e70*/  UMOV UR31, 0x4400910 ;  /* 0x04400910001f7882 */ /* 0x000fc40000000000 */
[----:B------:R-:W-:Y:S01]  /*2e80*/  USEL UR8, UR4, 0x1, !UP0 ;  /* 0x0000000104087887 */ /* 0x000fe2000c000000 */
[----:B------:R-:W-:Y:S01]  /*2e90*/  UMOV UR28, 0x0 ;  /* 0x00000000001c7882 */ /* 0x000fe20000000000 */
[----:B------:R-:W-:Y:S01]  /*2ea0*/  UMOV UR29, 0x4400910 ;  /* 0x04400910001d7882 */ /* 0x000fe20000000000 */
[----:B------:R-:W-:Y:S01]  /*2eb0*/  UMOV UR26, 0x0 ;  /* 0x00000000001a7882 */ /* 0x000fe20000000000 */
[----:B------:R-:W-:Y:S01]  /*2ec0*/  UMOV UR27, 0x4400910 ;  /* 0x04400910001b7882 */ /* 0x000fe20000000000 */
[----:B------:R-:W-:Y:S01]  /*2ed0*/  UMOV UR24, 0x0 ;  /* 0x0000000000187882 */ /* 0x000fe20000000000 */
[----:B------:R-:W-:Y:S01]  /*2ee0*/  UMOV UR25, 0x4400910 ;  /* 0x0440091000197882 */ /* 0x000fe20000000000 */
[----:B------:R-:W-:Y:S01]  /*2ef0*/  UMOV UR22, 0x0 ;  /* 0x0000000000167882 */ /* 0x000fe20000000000 */
[----:B------:R-:W-:Y:S01]  /*2f00*/  UMOV UR23, 0x4400910 ;  /* 0x0440091000177882 */ /* 0x000fe20000000000 */
[----:B------:R-:W-:Y:S02]  /*2f10*/  ULOP3.LUT UR9, UR9, 0x10000, URZ, 0xfc, !UPT ;  /* 0x0001000009097892 */ /* 0x000fe4000f8efcff */
[----:B------:R-:W-:-:S02]  /*2f20*/  ULOP3.LUT UR10, UR10, 0x10000, URZ, 0xfc, !UPT ;  /* 0x000100000a0a7892 */ /* 0x000fc4000f8efcff */
[----:B------:R-:W-:Y:S02]  /*2f30*/  UIADD3 UR8, UPT, UPT, -UR8, URZ, URZ ;  /* 0x000000ff08087290 */ /* 0x000fe4000fffe1ff */
[----:B---3--:R-:W-:Y:S01]  /*2f40*/  UISETP.GE.AND UP3, UPT, UR6, 0x1, UPT ;  /* 0x000000010600788c */ /* 0x008fe2000bf66270 */
[----:B------:R-:W-:Y:S01]  /*2f50*/  UMOV UR20, 0x0 ;  /* 0x0000000000147882 */ /* 0x000fe20000000000 */
[----:B------:R-:W-:Y:S01]  /*2f60*/  UMOV UR21, 0x4400910 ;  /* 0x0440091000157882 */ /* 0x000fe20000000000 */
[----:B------:R-:W-:Y:S01]  /*2f70*/  UMOV UR18, 0x0 ;  /* 0x0000000000127882 */ /* 0x000fe20000000000 */
[----:B-1----:R-:W-:Y:S01]  /*2f80*/  R2UR UR16, R0 ;  /* 0x00000000001072ca */ /* 0x002fe200000e0000 */
[----:B------:R-:W-:-:S14]  /*2f90*/  UMOV UR19, 0x4400910 ;  /* 0x0440091000137882 */ /* 0x000fdc0000000000 */
.L_x_57:
[----:B------:R-:W-:Y:S02]  /*2fa0*/  LEA R0, R10, UR5, 0x3 ;  /* 0x000000050a007c11 */ /* 0x000fe4000f8e18ff */
[----:B------:R-:W-:Y:S02]  /*2fb0*/  SHF.L.U32 R2, R9, 0x1f, RZ ;  /* 0x0000001f09027819 */ /* 0x000fe400000006ff */
[----:B------:R-:W-:Y:S01]  /*2fc0*/  PLOP3.LUT P0, PT, PT, PT, UP3, 0x80, 0x8 ;  /* 0x000000000008781c */ /* 0x000fe20003f0f038 */
[----:B------:R-:W-:Y:S01]  /*2fd0*/  VIADD R3, R0, 0x80 ;  /* 0x0000008000037836 */ /* 0x000fe20000000000 */
[----:B-1----:R-:W1:Y:S02]  /*2fe0*/  SYNCS.PHASECHK.TRANS64.TRYWAIT P1, [R0+URZ+0x70], R2 ;  /* 0x00007002000075a7 */ /* 0x002e6400080211ff */
[----:B-1-3--:R-:W-:Y:S09]  /*2ff0*/  @!P1 BRA `(.L_x_51) ;  /* 0x0000007000f09947 */ /* 0x00aff20003800000 */
.L_x_176:
[----:B------:R-:W-:Y:S01]  /*3000*/  LEA R4, R10, UR5, 0x4 ;  /* 0x000000050a047c11 */ /* 0x000fe2000f8e20ff */
[----:B------:R-:W-:Y:S01]  /*3010*/  @UP3 ULEA UR7, UR14, UR5, 0x3 ;  /* 0x000000050e073291 */ /* 0x000fe2000f8e18ff */
[----:B------:R-:W-:Y:S01]  /*3020*/  PLOP3.LUT P2, PT, PT, PT, PT, 0x80, 0x8 ;  /* 0x000000000008781c */ /* 0x000fe20003f4f070 */
[----:B------:R-:W-:Y:S01]  /*3030*/  ULEA UR6, UR15, UR5, 0x3 ;  /* 0x000000050f067291 */ /* 0x000fe2000f8e18ff */
[----:B------:R-:W-:Y:S01]  /*3040*/  PRMT R3, RZ, 0x654, R3 ;  /* 0x00000654ff037816 */ /* 0x000fe20000000003 */
[----:B------:R-:W-:Y:S01]  /*3050*/  ULEA.HI UR11, UR15, UR15, URZ, 0x1 ;  /* 0x0000000f0f0b7291 */ /* 0x000fe2000f8f08ff */
[----:B------:R-:W2:Y:S01]  /*3060*/  LDS.128 R4, [R4+0x100] ;  /* 0x0001000004047984 */ /* 0x000ea20000000c00 */
[----:B-1----:R-:W-:Y:S02]  /*3070*/  @P0 SHF.L.U32 R2, R8, 0x1f, RZ ;  /* 0x0000001f08020819 */ /* 0x002fe400000006ff */
[----:B------:R-:W-:Y:S01]  /*3080*/  SHF.L.U32 R0, R11, 0x1f, RZ ;  /* 0x0000001f0b007819 */ /* 0x000fe200000006ff */
[----:B------:R-:W-:Y:S01]  /*3090*/  @!PT LDS RZ, [RZ] ;  /* 0x00000000fffff984 */ /* 0x000fe20000000800 */
[----:B------:R-:W-:Y:S01]  /*30a0*/  @!PT LDS RZ, [RZ] ;  /* 0x00000000fffff984 */ /* 0x000fe20000000800 */
[----:B------:R-:W-:Y:S01]  /*30b0*/  @!PT LDS RZ, [RZ] ;  /* 0x00000000fffff984 */ /* 0x000fe20000000800 */
[----:B------:R-:W-:Y:S01]  /*30c0*/  @!PT LDS RZ, [RZ] ;  /* 0x00000000fffff984 */ /* 0x000fe20000000800 */
[----:B------:R1:W-:Y:S06]  /*30d0*/  MEMBAR.ALL.CTA ;  /* 0x0000000000007992 */ /* 0x0003ec0000008000 */
[----:B-1----:R-:W1:Y:S02]  /*30e0*/  FENCE.VIEW.ASYNC.S ;  /* 0x00000000000073c6 */ /* 0x002e640000000000 */
[----:B-1----:R1:W-:Y:S01]  /*30f0*/  SYNCS.ARRIVE.TRANS64.RED.A1T0 RZ, [R3+URZ], RZ ;  /* 0x000000ff03ff79a7 */ /* 0x0023e200081004ff */
[----:B------:R1:W3:Y:S01]  /*3100*/  @P0 SYNCS.PHASECHK.TRANS64.TRYWAIT P2, [UR7], R2 ;  /* 0x00000002ff0005a7 */ /* 0x0002e20008041107 */
[----:B------:R-:W-:-:S02]  /*3110*/  USHF.L.U32 UR7, UR11, 0x7, URZ ;  /* 0x000000070b077899 */ /* 0x000fc400080006ff */
[----:B------:R-:W-:Y:S01]  /*3120*/  ULOP3.LUT UR11, UR11, 0xffe, URZ, 0xc0, !UPT ;  /* 0x00000ffe0b0b7892 */ /* 0x000fe2000f8ec0ff */
[----:B--2---:R-:W-:Y:S01]  /*3130*/  LOP3.LUT P1, RZ, R6, 0x1, RZ, 0xc0, !PT ;  /* 0x0000000106ff7812 */ /* 0x004fe2000782c0ff */
[----:B------:R-:W-:Y:S02]  /*3140*/  ULOP3.LUT UR7, UR7, 0xffffff00, URZ, 0xc0, !UPT ;  /* 0xffffff0007077892 */ /* 0x000fe4000f8ec0ff */
[----:B------:R-:W-:Y:S02]  /*3150*/  UIADD3 UR11, UPT, UPT, -UR11, UR15, URZ ;  /* 0x0000000f0b0b7290 */ /* 0x000fe4000fffe1ff */
[----:B------:R-:W-:-:S04]  /*3160*/  UIADD3 UR7, UPT, UPT, UR16, UR7, URZ ;  /* 0x0000000710077290 */ /* 0x000fc8000fffe0ff */
[----:B------:R-:W-:Y:S01]  /*3170*/  ULEA UR7, UR11, UR7, 0x14 ;  /* 0x000000070b077291 */ /* 0x000fe2000f8ea0ff */
[----:B------:R-:W2:Y:S02]  /*3180*/  SYNCS.PHASECHK.TRANS64.TRYWAIT P0, [UR6+0xb0], R0 ;  /* 0x0000b000ff0075a7 */ /* 0x000ea40008001106 */
[----:B-123--:R-:W-:Y:S09]  /*3190*/  @!P0 BRA `(.L_x_52) ;  /* 0x00000070009c8947 */ /* 0x00eff20003800000 */
.L_x_178:
[----:B------:R-:W-:Y:S01]  /*31a0*/  IADD3 R10, PT, PT, R10, 0x1, RZ ;  /* 0x000000010a0a7810 */ /* 0x000fe20007ffe0ff */
[----:B------:R-:W-:Y:S06]  /*31b0*/  BRA.U !UP3, `(.L_x_53) ;  /* 0x000000050b107547 */ /* 0x000fec000b800000 */
[----:B------:R-:W-:Y:S01]  /*31c0*/  UPLOP3.LUT UP4, UPT, UPT, UPT, UPT, 0x40, 0x4 ;  /* 0x000000000004789c */ /* 0x000fe20003f8e870 */
[----:B------:R-:W-:Y:S01]  /*31d0*/  UMOV UR13, UR8 ;  /* 0x00000008000d7c82 */ /* 0x000fe20008000000 */
[----:B------:R-:W-:Y:S01]  /*31e0*/  UMOV UR12, UR4 ;  /* 0x00000004000c7c82 */ /* 0x000fe20008000000 */
[----:B------:R-:W-:-:S08]  /*31f0*/  UMOV UR17, UR14 ;  /* 0x0000000e00117c82 */ /* 0x000fd00008000000 */
.L_x_56:
[----:B------:R-:W-:Y:S02]  /*3200*/  UIADD3 UR13, UPT, UPT, UR13, 0x1, URZ ;  /* 0x000000010d0d7890 */ /* 0x000fe4000fffe0ff */
[----:B--2---:R-:W-:Y:S02]  /*3210*/  ULEA UR11, UR17, UR5, 0x3 ;  /* 0x00000005110b7291 */ /* 0x004fe4000f8e18ff */
[----:B------:R-:W-:Y:S01]  /*3220*/  UISETP.NE.AND UP0, UPT, UR13, URZ, UPT ;  /* 0x000000ff0d00728c */ /* 0x000fe2000bf05270 */
[----:B---3--:R-:W-:Y:S10]  /*3230*/  @P2 BRA `(.L_x_54) ;  /* 0x00000000000c2947 */ /* 0x008ff40003800000 */
[----:B-1----:R-:W-:Y:S04]  /*3240*/  SHF.L.U32 R2, R8, 0x1f, RZ ;  /* 0x0000001f08027819 */ /* 0x002fe800000006ff */
[----:B------:R-:W1:Y:S02]  /*3250*/  SYNCS.PHASECHK.TRANS64.TRYWAIT P0, [UR11], R2 ;  /* 0x00000002ff0075a7 */ /* 0x000e64000800110b */
[----:B-1----:R-:W-:Y:S05]  /*3260*/  @!P0 BRA `(.L_x_55) ;  /* 0x0000007000808947 */ /* 0x002fea0003800000 */
.L_x_54:
[----:B------:R-:W-:Y:S01]  /*3270*/  UISETP.NE.AND UP1, UPT, UR12, 0x1, UPT ;  /* 0x000000010c00788c */ /* 0x000fe2000bf25270 */
[----:B------:R-:W-:Y:S01]  /*3280*/  PLOP3.LUT P2, PT, PT, PT, PT, 0x80, 0x8 ;  /* 0x000000000008781c */ /* 0x000fe20003f4f070 */
[----:B------:R-:W-:Y:S02]  /*3290*/  UIADD3 UR14, UPT, UPT, UR17, 0x1, URZ ;  /* 0x00000001110e7890 */ /* 0x000fe4000fffe0ff */
[----:B------:R-:W-:Y:S02]  /*32a0*/  ULEA UR64, UR17, UR10, 0xc ;  /* 0x0000000a11407291 */ /* 0x000fe4000f8e60ff */
[----:B------:R-:W-:Y:S01]  /*32b0*/  UISETP.NE.AND UP2, UPT, UR14, 0x2, UPT ;  /* 0x000000020e00788c */ /* 0x000fe2000bf45270 */
[----:B------:R-:W-:Y:S01]  /*32c0*/  PLOP3.LUT P0, PT, PT, PT, UP1, 0x80, 0x8 ;  /* 0x000000000008781c */ /* 0x000fe20003f0f018 */
[----:B------:R-:W-:Y:S02]  /*32d0*/  ULEA UR62, UR17, UR9, 0xa ;  /* 0x00000009113e7291 */ /* 0x000fe4000f8e50ff */
[----:B------:R-:W-:Y:S02]  /*32e0*/  USEL UR35, URZ, 0x1, UP2 ;  /* 0x00000001ff237887 */ /* 0x000fe40009000000 */
[----:B------:R-:W-:Y:S02]  /*32f0*/  USEL UR14, UR14, URZ, UP2 ;  /* 0x000000ff0e0e7287 */ /* 0x000fe40009000000 */
[----:B------:R-:W-:Y:S02]  /*3300*/  UIADD3 UR60, UPT, UPT, UR64, 0x2, URZ ;  /* 0x00000002403c7890 */ /* 0x000fe4000fffe0ff */
[----:B------:R-:W-:Y:S01]  /*3310*/  @UP1 ULEA UR34, UR14, UR5, 0x3 ;  /* 0x000000050e221291 */ /* 0x000fe2000f8e18ff */
[----:B------:R-:W-:Y:S01]  /*3320*/  LOP3.LUT R8, R8, UR35, RZ, 0x3c, !PT ;  /* 0x0000002308087c12 */ /* 0x000fe2000f8e3cff */
[----:B------:R-:W-:Y:S02]  /*3330*/  UIADD3 UR58, UPT, UPT, UR62, 0x2, URZ ;  /* 0x000000023e3a7890 */ /* 0x000fe4000fffe0ff */
[----:B------:R-:W-:Y:S01]  /*3340*/  UIADD3 UR56, UPT, UPT, UR64, 0x4, URZ ;  /* 0x0000000440387890 */ /* 0x000fe2000fffe0ff */
[----:B-1----:R-:W-:Y:S01]  /*3350*/  @P0 SHF.L.U32 R0, R8, 0x1f, RZ ;  /* 0x0000001f08000819 */ /* 0x002fe200000006ff */
[----:B------:R-:W-:Y:S02]  /*3360*/  UIADD3 UR54, UPT, UPT, UR62, 0x4, URZ ;  /* 0x000000043e367890 */ /* 0x000fe4000fffe0ff */
[----:B------:R-:W-:Y:S01]  /*3370*/  UIADD3 UR52, UPT, UPT, UR64, 0x6, URZ ;  /* 0x0000000640347890 */ /* 0x000fe2000fffe0ff */
[----:B------:R2:W3:Y:S01]  /*3380*/  @P0 SYNCS.PHASECHK.TRANS64.TRYWAIT P2, [UR34], R0 ;  /* 0x00000000ff0005a7 */ /* 0x0004e20008041122 */
[----:B------:R-:W-:Y:S02]  /*3390*/  UIADD3 UR50, UPT, UPT, UR62, 0x6, URZ ;  /* 0x000000063e327890 */ /* 0x000fe4000fffe0ff */
        /* <DEDUP_REMOVED lines=9> */
[----:B------:R-:W-:Y:S01]  /*3430*/  UIADD3 UR12, UPT, UPT, UR12, -0x1, URZ ;  /* 0xffffffff0c0c7890 */ /* 0x000fe2000fffe0ff */
[----:B------:R-:W-:Y:S01]  /*3440*/  UMOV UR65, 0x40004040 ;  /* 0x4000404000417882 */ /* 0x000fe20000000000 */
[----:B------:R-:W-:Y:S01]  /*3450*/  UMOV UR63, 0x40004040 ;  /* 0x40004040003f7882 */ /* 0x000fe20000000000 */
[----:B------:R-:W-:Y:S01]  /*3460*/  UMOV UR61, 0x40004040 ;  /* 0x40004040003d7882 */ /* 0x000fe20000000000 */
[----:B------:R2:W-:Y:S01]  /*3470*/  UTCHMMA gdesc[UR62], gdesc[UR64], tmem[UR7], tmem[UR32], idesc[UR33], UP4 ;  /* 0x00ff20403e0075ea */ /* 0x0005e2000a000007 */
[----:B------:R-:W-:Y:S01]  /*3480*/  UPLOP3.LUT UP4, UPT, UPT, UPT, UPT, 0x80, 0x8 ;  /* 0x000000000008789c */ /* 0x000fe20003f8f070 */
[----:B------:R-:W-:Y:S01]  /*3490*/  UMOV UR59, 0x40004040 ;  /* 0x40004040003b7882 */ /* 0x000fe20000000000 */
[----:B------:R-:W-:Y:S01]  /*34a0*/  UMOV UR57, 0x40004040 ;  /* 0x4000404000397882 */ /* 0x000fe20000000000 */
[----:B------:R2:W-:Y:S01]  /*34b0*/  UTCHMMA gdesc[UR58], gdesc[UR60], tmem[UR7], tmem[UR30], idesc[UR31], UPT ;  /* 0x00ff1e3c3a0075ea */ /* 0x0005e2000b800007 */
        /* <DEDUP_REMOVED lines=14> */
[----:B------:R-:W-:Y:S01]  /*35a0*/  UMOV UR35, 0x40004040 ;  /* 0x4000404000237882 */ /* 0x000fe20000000000 */
[----:B------:R2:W-:Y:S01]  /*35b0*/  UTCHMMA gdesc[UR38], gdesc[UR40], tmem[UR7], tmem[UR20], idesc[UR21], UPT ;  /* 0x00ff1428260075ea */ /* 0x0005e2000b800007 */
[----:B------:R2:W-:Y:S01]  /*35c0*/  UTCHMMA gdesc[UR34], gdesc[UR36], tmem[UR7], tmem[UR18], idesc[UR19], UPT ;  /* 0x00ff1224220075ea */ /* 0x0005e2000b800007 */
[----:B------:R2:W-:Y:S01]  /*35d0*/  UTCBAR [UR11], URZ ;  /* 0x000000ff0b0073e9 */ /* 0x0005e200080000ff */
[----:B------:R-:W-:Y:S01]  /*35e0*/  UMOV UR17, UR14 ;  /* 0x0000000e00117c82 */ /* 0x000fe20008000000 */
[----:B------:R-:W-:Y:S05]  /*35f0*/  BRA.U UP0, `(.L_x_56) ;  /* 0xfffffffd00007547 */ /* 0x000fea000b83ffff */
.L_x_53:
[----:B------:R-:W-:Y:S01]  /*3600*/  UIADD3 UR15, UPT, UPT, UR15, 0x1, URZ ;  /* 0x000000010f0f7890 */ /* 0x000fe2000fffe0ff */
[C---:B------:R-:W-:Y:S01]  /*3610*/  ISETP.NE.AND P0, PT, R10.reuse, 0x2, PT ;  /* 0x000000020a00780c */ /* 0x040fe20003f05270 */
[----:B--2---:R-:W-:Y:S02]  /*3620*/  UIADD3 UR7, UPT, UPT, UR6, 0x90, URZ ;  /* 0x0000009006077890 */ /* 0x004fe4000fffe0ff */
[----:B------:R-:W-:Y:S01]  /*3630*/  UISETP.NE.AND UP0, UPT, UR15, 0x4, UPT ;  /* 0x000000040f00788c */ /* 0x000fe2000bf05270 */
[----:B-1----:R-:W-:Y:S02]  /*3640*/  SEL R0, RZ, 0x1, P0 ;  /* 0x00000001ff007807 */ /* 0x002fe40000000000 */
[----:B------:R-:W-:Y:S01]  /*3650*/  SEL R10, R10, RZ, P0 ;  /* 0x000000ff0a0a7207 */ /* 0x000fe20000000000 */
[----:B------:R-:W-:Y:S01]  /*3660*/  USEL UR6, URZ, 0x1, UP0 ;  /* 0x00000001ff067887 */ /* 0x000fe20008000000 */
[----:B------:R-:W-:Y:S01]  /*3670*/  LOP3.LUT R9, R9, R0, RZ, 0x3c, !PT ;  /* 0x0000000009097212 */ /* 0x000fe200078e3cff */
[----:B------:R-:W-:Y:S01]  /*3680*/  USEL UR15, UR15, URZ, UP0 ;  /* 0x000000ff0f0f7287 */ /* 0x000fe20008000000 */
[----:B------:R1:W-:Y:S03]  /*3690*/  UTCBAR [UR7], URZ ;  /* 0x000000ff070073e9 */ /* 0x0003e600080000ff */
[----:B------:R-:W-:Y:S01]  /*36a0*/  LOP3.LUT R11, R11, UR6, RZ, 0x3c, !PT ;  /* 0x000000060b0b7c12 */ /* 0x000fe2000f8e3cff */
[----:B------:R-:W-:Y:S07]  /*36b0*/  @P1 BRA `(.L_x_57) ;  /* 0xfffffff800381947 */ /* 0x000fee000383ffff */
[----:B------:R-:W2:Y:S01]  /*36c0*/  S2UR UR4, SR_CgaCtaId ;  /* 0x00000000000479c3 */ /* 0x000ea20000008800 */
[----:B------:R-:W-:Y:S01]  /*36d0*/  ELECT P0, URZ, PT ;  /* 0x0000000000ff782f */ /* 0x000fe20003800000 */
[----:B------:R-:W-:Y:S01]  /*36e0*/  IMAD.MOV.U32 R0, RZ, RZ, 0x1 ;  /* 0x00000001ff007424 */ /* 0x000fe200078e00ff */
[----:B------:R-:W-:Y:S01]  /*36f0*/  UIADD3 UR5, UPT, UPT, UR5, 0xb0, URZ ;  /* 0x000000b005057890 */ /* 0x000fe2000fffe0ff */
[----:B------:R-:W-:Y:S01]  /*3700*/  SHF.L.U32 R2, R11, 0x1f, RZ ;  /* 0x0000001f0b027819 */ /* 0x000fe200000006ff */
[----:B------:R-:W-:-:S03]  /*3710*/  UMOV UR6, 0x40 ;  /* 0x0000004000067882 */ /* 0x000fc60000000000 */
[----:B------:R-:W-:Y:S01]  /*3720*/  UVIRTCOUNT.DEALLOC.SMPOOL 0x80 ;  /* 0x000000800000784c */ /* 0x000fe20000000000 */
[----:B--2---:R-:W-:Y:S02]  /*3730*/  ULEA UR4, UR4, UR6, 0x18 ;  /* 0x0000000604047291 */ /* 0x004fe4000f8ec0ff */
[----:B------:R-:W-:-:S07]  /*3740*/  ULEA UR6, UR15, UR5, 0x3 ;  /* 0x000000050f067291 */ /* 0x000fce000f8e18ff */
[----:B------:R2:W-:Y:S02]  /*3750*/  @P0 STS.U8 [UR4+0x1c], R0 ;  /* 0x00001c00ff000988 */ /* 0x0005e40008000004 */
[----:B------:R-:W4:Y:S02]  /*3760*/  SYNCS.PHASECHK.TRANS64.TRYWAIT P0, [UR6], R2 ;  /* 0x00000002ff0075a7 */ /* 0x000f240008001106 */
[----:B--2-4-:R-:W-:Y:S05]  /*3770*/  @!P0 BRA `(.L_x_58) ;  /* 0x0000006c00548947 */ /* 0x014fea0003800000 */
.L_x_181:
[----:B-1----:R-:W-:-:S04]  /*3780*/  UIADD3 UR7, UPT, UPT, UR15, 0x1, URZ ;  /* 0x000000010f077890 */ /* 0x002fc8000fffe0ff */
[----:B------:R-:W-:-:S04]  /*3790*/  UISETP.NE.AND UP0, UPT, UR7, 0x4, UPT ;  /* 0x000000040700788c */ /* 0x000fc8000bf05270 */
[----:B------:R-:W-:Y:S02]  /*37a0*/  USEL UR8, URZ, 0x1, UP0 ;  /* 0x00000001ff087887 */ /* 0x000fe40008000000 */
[----:B------:R-:W-:-:S04]  /*37b0*/  USEL UR7, UR7, URZ, UP0 ;  /* 0x000000ff07077287 */ /* 0x000fc80008000000 */
[----:B------:R-:W-:Y:S01]  /*37c0*/  ULEA UR6, UR7, UR5, 0x3 ;  /* 0x0000000507067291 */ /* 0x000fe2000f8e18ff */
[----:B--2---:R-:W-:-:S04]  /*37d0*/  LOP3.LUT R2, R11, UR8, RZ, 0x3c, !PT ;  /* 0x000000080b027c12 */ /* 0x004fc8000f8e3cff */
[----:B------:R-:W-:-:S04]  /*37e0*/  SHF.L.U32 R3, R2, 0x1f, RZ ;  /* 0x0000001f02037819 */ /* 0x000fc800000006ff */
[----:B------:R-:W1:Y:S02]  /*37f0*/  SYNCS.PHASECHK.TRANS64.TRYWAIT P0, [UR6], R3 ;  /* 0x00000003ff0075a7 */ /* 0x000e640008001106 */
[----:B-1----:R-:W-:Y:S05]  /*3800*/  @!P0 BRA `(.L_x_59) ;  /* 0x0000006c00488947 */ /* 0x002fea0003800000 */
.L_x_183:
[----:B------:R-:W-:-:S04]  /*3810*/  UIADD3 UR7, UPT, UPT, UR7, 0x1, URZ ;  /* 0x0000000107077890 */ /* 0x000fc8000fffe0ff */
[----:B------:R-:W-:-:S04]  /*3820*/  UISETP.NE.AND UP0, UPT, UR7, 0x4, UPT ;  /* 0x000000040700788c */ /* 0x000fc8000bf05270 */
[----:B------:R-:W-:Y:S02]  /*3830*/  USEL UR8, URZ, 0x1, UP0 ;  /* 0x00000001ff087887 */ /* 0x000fe40008000000 */
[----:B------:R-:W-:-:S04]  /*3840*/  USEL UR7, UR7, URZ, UP0 ;  /* 0x000000ff07077287 */ /* 0x000fc80008000000 */
[----:B------:R-:W-:Y:S01]  /*3850*/  ULEA UR6, UR7, UR5, 0x3 ;  /* 0x0000000507067291 */ /* 0x000fe2000f8e18ff */
[----:B------:R-:W-:-:S04]  /*3860*/  LOP3.LUT R2, R2, UR8, RZ, 0x3c, !PT ;  /* 0x0000000802027c12 */ /* 0x000fc8000f8e3cff */
[----:B-1----:R-:W-:-:S04]  /*3870*/  SHF.L.U32 R3, R2, 0x1f, RZ ;  /* 0x0000001f02037819 */ /* 0x002fc800000006ff */
[----:B------:R-:W1:Y:S02]  /*3880*/  SYNCS.PHASECHK.TRANS64.TRYWAIT P0, [UR6], R3 ;  /* 0x00000003ff0075a7 */ /* 0x000e640008001106 */
[----:B-1----:R-:W-:Y:S05]  /*3890*/  @!P0 BRA `(.L_x_60) ;  /* 0x0000006c003c8947 */ /* 0x002fea0003800000 */
.L_x_185:
[----:B------:R-:W-:-:S04]  /*38a0*/  UIADD3 UR7, UPT, UPT, UR7, 0x1, URZ ;  /* 0x0000000107077890 */ /* 0x000fc8000fffe0ff */
[----:B------:R-:W-:-:S04]  /*38b0*/  UISETP.NE.AND UP0, UPT, UR7, 0x4, UPT ;  /* 0x000000040700788c */ /* 0x000fc8000bf05270 */
[----:B------:R-:W-:Y:S02]  /*38c0*/  USEL UR6, URZ, 0x1, UP0 ;  /* 0x00000001ff067887 */ /* 0x000fe40008000000 */
[----:B------:R-:W-:-:S04]  /*38d0*/  USEL UR7, UR7, URZ, UP0 ;  /* 0x000000ff07077287 */ /* 0x000fc80008000000 */
[----:B------:R-:W-:Y:S01]  /*38e0*/  ULEA UR7, UR7, UR5, 0x3 ;  /* 0x0000000507077291 */ /* 0x000fe2000f8e18ff */
[----:B------:R-:W-:-:S04]  /*38f0*/  LOP3.LUT R2, R2, UR6, RZ, 0x3c, !PT ;  /* 0x0000000602027c12 */ /* 0x000fc8000f8e3cff */
[----:B------:R-:W-:-:S04]  /*3900*/  SHF.L.U32 R2, R2, 0x1f, RZ ;  /* 0x0000001f02027819 */ /* 0x000fc800000006ff */
[----:B------:R-:W2:Y:S02]  /*3910*/  SYNCS.PHASECHK.TRANS64.TRYWAIT P0, [UR7], R2 ;  /* 0x00000002ff0075a7 */ /* 0x000ea40008001107 */
[----:B--2---:R-:W-:Y:S05]  /*3920*/  @!P0 BRA `(.L_x_61) ;  /* 0x0000006c00308947 */ /* 0x004fea0003800000 */
.L_x_187:
[----:B------:R-:W-:Y:S01]  /*3930*/  NOP ;  /* 0x0000000000007918 */ /* 0x000fe20000000000 */
[----:B-1----:R-:W1:Y:S01]  /*3940*/  LDS R0, [UR4+0x14] ;  /* 0x00001404ff007984 */ /* 0x002e620008000800 */
[----:B------:R-:W-:Y:S01]  /*3950*/  ULOP3.LUT UR6, UR16, 0xffff, URZ, 0xc0, !UPT ;  /* 0x0000ffff10067892 */ /* 0x000fe2000f8ec0ff */
[----:B------:R-:W-:Y:S01]  /*3960*/  UMOV UR8, 0xffff ;  /* 0x0000ffff00087882 */ /* 0x000fe20000000000 */
[----:B------:R-:W-:Y:S02]  /*3970*/  UMOV UR5, 0x1 ;  /* 0x0000000100057882 */ /* 0x000fe40000000000 */
[----:B------:R-:W-:-:S04]  /*3980*/  USHF.R.U32.HI UR6, URZ, 0x5, UR6 ;  /* 0x00000005ff067899 */ /* 0x000fc80008011606 */
[----:B------:R-:W-:Y:S02]  /*3990*/  USHF.L.U32 UR8, UR8, UR6, URZ ;  /* 0x0000000608087299 */ /* 0x000fe400080006ff */
[----:B------:R-:W-:-:S04]  /*39a0*/  USHF.L.U32 UR5, UR5, UR6, URZ ;  /* 0x0000000605057299 */ /* 0x000fc800080006ff */
[----:B-1----:R-:W-:-:S04]  /*39b0*/  LOP3.LUT R0, R0, UR8, RZ, 0xc0, !PT ;  /* 0x0000000800007c12 */ /* 0x002fc8000f8ec0ff */
[----:B------:R-:W-:-:S13]  /*39c0*/  ISETP.NE.AND P0, PT, R0, UR8, PT ;  /* 0x0000000800007c0c */ /* 0x000fda000bf05270 */
[----:B------:R-:W-:Y:S05]  /*39d0*/  @P0 BRA `(.L_x_62) ;  /* 0x0000000000580947 */ /* 0x000fea0003800000 */
[----:B------:R-:W1:Y:S02]  /*39e0*/  LDS R0, [UR4+0x18] ;  /* 0x00001804ff007984 */ /* 0x000e640008000800 */
[----:B-1----:R-:W-:-:S04]  /*39f0*/  LOP3.LUT R0, R0, UR5, RZ, 0xc0, !PT ;  /* 0x0000000500007c12 */ /* 0x002fc8000f8ec0ff */
[----:B------:R-:W-:-:S13]  /*3a00*/  ISETP.NE.AND P0, PT, R0, UR5, PT ;  /* 0x0000000500007c0c */ /* 0x000fda000bf05270 */
[----:B------:R-:W-:Y:S05]  /*3a10*/  @P0 BRA `(.L_x_63) ;  /* 0x00000000003c0947 */ /* 0x000fea0003800000 */
[----:B------:R-:W1:Y:S01]  /*3a20*/  S2R R2, SR_LANEID ;  /* 0x0000000000027919 */ /* 0x000e620000000000 */
[----:B------:R-:W-:Y:S01]  /*3a30*/  ULOP3.LUT UR8, URZ, UR8, URZ, 0x33, !UPT ;  /* 0x00000008ff087292 */ /* 0x000fe2000f8e33ff */
[----:B------:R-:W-:Y:S02]  /*3a40*/  VOTEU.ANY UR7, UPT, PT ;  /* 0x0000000000077886 */ /* 0x000fe400038e0100 */
[----:B------:R-:W-:-:S03]  /*3a50*/  UFLO.U32 UR7, UR7 ;  /* 0x00000007000772bd */ /* 0x000fc600080e0000 */
[----:B------:R-:W-:-:S04]  /*3a60*/  IMAD.U32 R0, RZ, RZ, UR8 ;  /* 0x00000008ff007e24 */ /* 0x000fc8000f8e00ff */
[----:B------:R2:W4:Y:S02]  /*3a70*/  REDUX UR6, R0 ;  /* 0x00000000000673c4 */ /* 0x0005240000000000 */
[----:B------:R1:W-:Y:S02]  /*3a80*/  UTCATOMSWS.AND URZ, UR8 ;  /* 0x0000000800ff79e3 */ /* 0x0003e40008000000 */
[----:B-1----:R-:W-:Y:S02]  /*3a90*/  ISETP.EQ.U32.AND P0, PT, R2, UR7, PT ;  /* 0x0000000702007c0c */ /* 0x002fe4000bf02070 */
[----:B--2---:R-:W-:Y:S02]  /*3aa0*/  LOP3.LUT R0, RZ, UR5, RZ, 0x33, !PT ;  /* 0x00000005ff007c12 */ /* 0x004fe4000f8e33ff */
[----:B----4-:R-:W-:Y:S02]  /*3ab0*/  MOV R2, UR6 ;  /* 0x0000000600027c02 */ /* 0x010fe40008000f00 */
[----:B------:R-:W1:Y:S07]  /*3ac0*/  REDUX UR5, R0 ;  /* 0x00000000000573c4 */ /* 0x000e6e0000000000 */
[----:B------:R2:W-:Y:S01]  /*3ad0*/  @P0 ATOMS.AND RZ, [UR4+0x14], R2 ;  /* 0x00001402ffff098c */ /* 0x0005e2000a800004 */
[----:B-1----:R-:W-:-:S05]  /*3ae0*/  IMAD.U32 R0, RZ, RZ, UR5 ;  /* 0x00000005ff007e24 */ /* 0x002fca000f8e00ff */
[----:B------:R2:W-:Y:S01]  /*3af0*/  @P0 ATOMS.AND RZ, [UR4+0x18], R0 ;  /* 0x00001800ffff098c */ /* 0x0005e2000a800004 */
[----:B------:R-:W-:Y:S05]  /*3b00*/  BRA `(.L_x_64) ;  /* 0x0000000000147947 */ /* 0x000fea0003800000 */
.L_x_63:
[----:B------:R-:W-:Y:S02]  /*3b10*/  MOV R2, 0x3b30 ;  /* 0x00003b3000027802 */ /* 0x000fe40000000f00 */
[----:B---3-5:R-:W-:Y:S05]  /*3b20*/  CALL.REL.NOINC `($__internal_0_$__cuda_sm10x_tcgen05_guardrail_trap_col_being_dealloced_not_returned_by_alloc) ;  /* 0x0000007000c87944 */ /* 0x028fea0003c00000 */
[----:B------:R-:W-:Y:S05]  /*3b30*/  BRA `(.L_x_64) ;  /* 0x0000000000087947 */ /* 0x000fea0003800000 */
.L_x_62:
[----:B------:R-:W-:Y:S02]  /*3b40*/  MOV R2, 0x3b60 ;  /* 0x00003b6000027802 */ /* 0x000fe40000000f00 */
[----:B---3-5:R-:W-:Y:S05]  /*3b50*/  CALL.REL.NOINC `($__internal_2_$__cuda_sm10x_tcgen05_guardrail_trap_unallocated_columns_being_dealloced) ;  /* 0x0000007000d47944 */ /* 0x028fea0003c00000 */
.L_x_64:
[----:B------:R-:W-:Y:S01]  /*3b60*/  NOP ;  /* 0x0000000000007918 */ /* 0x000fe20000000000 */
[----:B------:R-:W-:Y:S05]  /*3b70*/  EXIT ;  /* 0x000000000000794d */ /* 0x000fea0003800000 */
.L_x_46:
[----:B------:R-:W-:-:S09]  /*3b80*/  UISETP.NE.OR UP2, UPT, UR8, 0x3, !UP2 ;  /* 0x000000030800788c */ /* 0x000fd2000d745670 */
[----:B------:R-:W-:Y:S05]  /*3b90*/  BRA.U UP2, `(.L_x_65) ;  /* 0x0000001502707547 */ /* 0x000fea000b800000 */
[----:B------:R-:W1:Y:S01]  /*3ba0*/  LDC R0, c[0x0][0xb30] ;  /* 0x0002cc00ff007b82 */ /* 0x000e620000000800 */
[----:B------:R-:W2:Y:S01]  /*3bb0*/  LDCU.64 UR8, c[0x0][0x888] ;  /* 0x00011100ff0877ac */ /* 0x000ea20008000a00 */
[----:B------:R-:W-:Y:S01]  /*3bc0*/  CS2R R28, SRZ ;  /* 0x00000000001c7805 */ /* 0x000fe2000001ff00 */
[----:B------:R-:W-:Y:S01]  /*3bd0*/  IMAD.MOV.U32 R25, RZ, RZ, 0x2000 ;  /* 0x00002000ff197424 */ /* 0x000fe200078e00ff */
[----:B------:R-:W4:Y:S04]  /*3be0*/  LDCU.64 UR4, c[0x0][0x890] ;  /* 0x00011200ff0477ac */ /* 0x000f280008000a00 */
[----:B------:R-:W3:Y:S01]  /*3bf0*/  LDC R24, c[0x0][0x370] ;  /* 0x0000dc00ff187b82 */ /* 0x000ee20000000800 */
[----:B------:R-:W-:Y:S01]  /*3c00*/  UMOV UR7, 0x400 ;  /* 0x0000040000077882 */ /* 0x000fe20000000000 */
[----:B------:R-:W-:-:S02]  /*3c10*/  UPLOP3.LUT UP1, UPT, UPT, UPT, UPT, 0x40, 0x4 ;  /* 0x000000000004789c */ /* 0x000fc40003f2e870 */
[----:B------:R-:W-:-:S04]  /*3c20*/  ULEA UR7, UR37, UR7, 0x18 ;  /* 0x0000000725077291 */ /* 0x000fc8000f8ec0ff */
[----:B------:R-:W3:Y:S01]  /*3c30*/  LDC R3, c[0x0][0xb0c] ;  /* 0x0002c300ff037b82 */ /* 0x000ee20000000800 */
[----:B------:R-:W-:Y:S02]  /*3c40*/  UIADD3 UR41, UPT, UPT, UR7, 0x20, URZ ;  /* 0x0000002007297890 */ /* 0x000fe4000fffe0ff */
[----:B--2---:R-:W-:Y:S02]  /*3c50*/  UISETP.NE.U32.AND UP2, UPT, UR8, URZ, UPT ;  /* 0x000000ff0800728c */ /* 0x004fe4000bf45070 */
[----:B------:R-:W-:Y:S02]  /*3c60*/  UIADD3 UR33, UPT, UPT, UR7, 0x28, URZ ;  /* 0x0000002807217890 */ /* 0x000fe4000fffe0ff */
[----:B----4-:R-:W-:Y:S01]  /*3c70*/  UISETP.NE.U32.AND UP3, UPT, UR4, URZ, UPT ;  /* 0x000000ff0400728c */ /* 0x010fe2000bf65070 */
[----:B------:R-:W2:Y:S01]  /*3c80*/  LDC R18, c[0x0][0xb20] ;  /* 0x0002c800ff127b82 */ /* 0x000ea20000000800 */
[----:B-1----:R-:W-:Y:S01]  /*3c90*/  ISETP.NE.AND P1, PT, R0, 0x1, PT ;  /* 0x000000010000780c */ /* 0x002fe20003f25270 */
[----:B------:R-:W-:-:S02]  /*3ca0*/  UISETP.NE.AND.EX UP2, UPT, UR9, URZ, UPT, UP2 ;  /* 0x000000ff0900728c */ /* 0x000fc4000bf45320 */
[----:B------:R-:W-:Y:S02]  /*3cb0*/  UIADD3 UR25, UPT, UPT, UR7, 0x30, URZ ;  /* 0x0000003007197890 */ /* 0x000fe4000fffe0ff */
[----:B------:R-:W-:Y:S02]  /*3cc0*/  UIADD3 UR17, UPT, UPT, UR7, 0x38, URZ ;  /* 0x0000003807117890 */ /* 0x000fe4000fffe0ff */
[----:B------:R-:W1:Y:S01]  /*3cd0*/  LDC.64 R30, c[0x0][0x348] ;  /* 0x0000d200ff1e7b82 */ /* 0x000e620000000a00 */
[----:B------:R-:W-:-:S07]  /*3ce0*/  UISETP.NE.AND.EX UP3, UPT, UR5, URZ, UPT, UP3 ;  /* 0x000000ff0500728c */ /* 0x000fce000bf65330 */
[----:B------:R-:W4:Y:S08]  /*3cf0*/  LDC.64 R16, c[0x0][0xb10] ;  /* 0x0002c400ff107b82 */ /* 0x000f300000000a00 */
[----:B------:R-:W1:Y:S08]  /*3d00*/  LDC.64 R6, c[0x0][0xb18] ;  /* 0x0002c600ff067b82 */ /* 0x000e700000000a00 */
[----:B------:R-:W1:Y:S08]  /*3d10*/  LDC.64 R4, c[0x0][0xb28] ;  /* 0x0002ca00ff047b82 */ /* 0x000e700000000a00 */
[----:B--23--:R-:W1:Y:S02]  /*3d20*/  LDC R19, c[0x0][0x374] ;  /* 0x0000dd00ff137b82 */ /* 0x00ce640000000800 */
.L_x_80:
[C---:B------:R-:W-:Y:S02]  /*3d30*/  LEA R0, R29.reuse, UR7, 0x3 ;  /* 0x000000071d007c11 */ /* 0x040fe4000f8e18ff */
[----:B------:R-:W-:Y:S02]  /*3d40*/  SHF.L.U32 R2, R28, 0x1f, RZ ;  /* 0x0000001f1c027819 */ /* 0x000fe400000006ff */
[----:B------:R-:W-:Y:S02]  /*3d50*/  LEA R20, R29, UR7, 0x4 ;  /* 0x000000071d147c11 */ /* 0x000fe4000f8e20ff */
[----:B--2---:R-:W2:Y:S02]  /*3d60*/  SYNCS.PHASECHK.TRANS64.TRYWAIT P0, [R0+URZ+0x70], R2 ;  /* 0x00007002000075a7 */ /* 0x004ea400080011ff */
[----:B--2---:R-:W-:Y:S05]  /*3d70*/  @!P0 BRA `(.L_x_66) ;  /* 0x0000006800348947 */ /* 0x004fea0003800000 */
.L_x_188:
[----:B------:R-:W-:Y:S01]  /*3d80*/  ISETP.GE.AND P0, PT, R26, 0x1, PT ;  /* 0x000000011a00780c */ /* 0x000fe20003f06270 */
[----:B------:R-:W3:Y:S01]  /*3d90*/  LDS.128 R20, [R20+0x100] ;  /* 0x0001000014147984 */ /* 0x000ee20000000c00 */
[----:B--2---:R-:W-:Y:S01]  /*3da0*/  VIADD R0, R0, 0x80 ;  /* 0x0000008000007836 */ /* 0x004fe20000000000 */
[----:B------:R-:W-:Y:S01]  /*3db0*/  @!PT LDS RZ, [RZ] ;  /* 0x00000000fffff984 */ /* 0x000fe20000000800 */
[----:B------:R-:W-:Y:S01]  /*3dc0*/  @!PT LDS RZ, [RZ] ;  /* 0x00000000fffff984 */ /* 0x000fe20000000800 */
[----:B------:R-:W-:Y:S01]  /*3dd0*/  @!PT LDS RZ, [RZ] ;  /* 0x00000000fffff984 */ /* 0x000fe20000000800 */
[----:B------:R-:W-:Y:S01]  /*3de0*/  @!PT LDS RZ, [RZ] ;  /* 0x00000000fffff984 */ /* 0x000fe20000000800 */
[----:B------:R2:W-:Y:S06]  /*3df0*/  MEMBAR.ALL.CTA ;  /* 0x0000000000007992 */ /* 0x0005ec0000008000 */
[----:B--2---:R-:W2:Y:S01]  /*3e00*/  FENCE.VIEW.ASYNC.S ;  /* 0x00000000000073c6 */ /* 0x004ea20000000000 */
[----:B------:R-:W-:Y:S04]  /*3e10*/  PRMT R0, RZ, 0x654, R0 ;  /* 0x00000654ff007816 */ /* 0x000fe80000000000 */
[----:B--2---:R2:W-:Y:S01]  /*3e20*/  SYNCS.ARRIVE.TRANS64.RED.A1T0 RZ, [R0+URZ], RZ ;  /* 0x000000ff00ff79a7 */ /* 0x0045e200081004ff */
[----:B---3--:R-:W-:Y:S11]  /*3e30*/  LOP3.LUT P3, RZ, R22, 0x1, RZ, 0xc0, !PT ;  /* 0x0000000116ff7812 */ /* 0x008ff6000786c0ff */
[----:B------:R-:W-:Y:S02]  /*3e40*/  @!UPT UIADD3 URZ, UPT, UPT, URZ, URZ, URZ ;  /* 0x000000fffffff290 */ /* 0x000fe4000fffe0ff */
[----:B------:R-:W-:Y:S02]  /*3e50*/  @P3 MOV R11, R20 ;  /* 0x00000014000b3202 */ /* 0x000fe40000000f00 */
[----:B------:R-:W-:Y:S01]  /*3e60*/  @P3 LOP3.LUT R10, R21, 0xffff, RZ, 0xc0, !PT ;  /* 0x0000ffff150a3812 */ /* 0x000fe200078ec0ff */
[----:B--2---:R-:W-:Y:S06]  /*3e70*/  @!P0 BRA `(.L_x_67) ;  /* 0x0000000000a48947 */ /* 0x004fec0003800000 */
[-C--:B-1----:R-:W-:Y:S01]  /*3e80*/  IMAD.HI.U32 R0, R19, R7.reuse, RZ ;  /* 0x0000000713007227 */ /* 0x082fe200078e00ff */
[----:B------:R-:W-:Y:S02]  /*3e90*/  ISETP.NE.AND P0, PT, R6, 0x1, PT ;  /* 0x000000010600780c */ /* 0x000fe40003f05270 */
[----:B------:R-:W-:Y:S01]  /*3ea0*/  ISETP.NE.AND P2, PT, R26, 0x1, PT ;  /* 0x000000011a00780c */ /* 0x000fe20003f45270 */
[----:B----4-:R-:W-:Y:S01]  /*3eb0*/  IMAD.HI.U32 R9, R24, R16, RZ ;  /* 0x0000001018097227 */ /* 0x010fe200078e00ff */
[----:B------:R-:W-:Y:S02]  /*3ec0*/  SHF.R.U32.HI R0, RZ, R18, R0 ;  /* 0x00000012ff007219 */ /* 0x000fe40000011600 */
[----:B------:R-:W-:Y:S01]  /*3ed0*/  ISETP.NE.AND P4, PT, R3, 0x1, PT ;  /* 0x000000010300780c */ /* 0x000fe20003f85270 */
[----:B------:R-:W-:Y:S01]  /*3ee0*/  IMAD.HI.U32 R13, R10, R7, RZ ;  /* 0x000000070a0d7227 */ /* 0x000fe200078e00ff */
[----:B------:R-:W-:Y:S02]  /*3ef0*/  SHF.R.U32.HI R9, RZ, R17, R9 ;  /* 0x00000011ff097219 */ /* 0x000fe40000011609 */
[----:B------:R-:W-:Y:S01]  /*3f00*/  SEL R0, R19, R0, !P0 ;  /* 0x0000000013007207 */ /* 0x000fe20004000000 */
[----:B------:R-:W-:Y:S01]  /*3f10*/  IMAD.HI.U32 R12, R11, R16, RZ ;  /* 0x000000100b0c7227 */ /* 0x000fe200078e00ff */
[----:B------:R-:W-:Y:S03]  /*3f20*/  SEL R9, R24, R9, !P4 ;  /* 0x0000000918097207 */ /* 0x000fe60006000000 */
[-C--:B------:R-:W-:Y:S01]  /*3f30*/  IMAD.HI.U32 R8, R0, R4.reuse, RZ ;  /* 0x0000000400087227 */ /* 0x080fe200078e00ff */
[----:B------:R-:W-:Y:S03]  /*3f40*/  SHF.R.U32.HI R12, RZ, R17, R12 ;  /* 0x00000011ff0c7219 */ /* 0x000fe6000001160c */
[----:B------:R-:W-:Y:S01]  /*3f50*/  IMAD.HI.U32 R2, R9, R4, RZ ;  /* 0x0000000409027227 */ /* 0x000fe200078e00ff */
[-C--:B------:R-:W-:Y:S02]  /*3f60*/  @P2 SHF.R.U32.HI R0, RZ, R5.reuse, R8 ;  /* 0x00000005ff002219 */ /* 0x080fe40000011608 */
[----:B------:R-:W-:Y:S02]  /*3f70*/  SHF.R.U32.HI R8, RZ, R18, R13 ;  /* 0x00000012ff087219 */ /* 0x000fe4000001160d */
[----:B------:R-:W-:Y:S01]  /*3f80*/  @P2 SHF.R.U32.HI R9, RZ, R5, R2 ;  /* 0x00000005ff092219 */ /* 0x000fe20000011602 */
[----:B------:R-:W-:Y:S01]  /*3f90*/  IMAD R0, R26, R0, RZ ;  /* 0x000000001a007224 */ /* 0x000fe200078e02ff */
[----:B------:R-:W-:Y:S02]  /*3fa0*/  SEL R8, R10, R8, !P0 ;  /* 0x000000080a087207 */ /* 0x000fe40004000000 */
[----:B------:R-:W-:Y:S01]  /*3fb0*/  SEL R2, R11, R12, !P4 ;  /* 0x0000000c0b027207 */ /* 0x000fe20006000000 */
[----:B------:R-:W-:Y:S01]  /*3fc0*/  IMAD R12, R26, R9, RZ ;  /* 0x000000091a0c7224 */ /* 0x000fe200078e02ff */
[C---:B------:R-:W-:Y:S01]  /*3fd0*/  ISETP.GE.AND P0, PT, R8.reuse, R0, PT ;  /* 0x000000000800720c */ /* 0x040fe20003f06270 */
[----:B------:R-:W-:Y:S03]  /*3fe0*/  IMAD.HI.U32 R0, R8, R4, RZ ;  /* 0x0000000408007227 */ /* 0x000fe600078e00ff */
[----:B------:R-:W-:Y:S02]  /*3ff0*/  ISETP.GE.OR P0, PT, R2, R12, P0 ;  /* 0x0000000c0200720c */ /* 0x000fe40000706670 */
[-C--:B------:R-:W-:Y:S04]  /*4000*/  SHF.R.U32.HI R0, RZ, R5.reuse, R0 ;  /* 0x00000005ff007219 */ /* 0x080fe80000011600 */
[----:B------:R-:W-:Y:S05]  /*4010*/  SEL R13, R8, R0, !P2 ;  /* 0x00000000080d7207 */ /* 0x000fea0005000000 */
[----:B------:R-:W-:Y:S02]  /*4020*/  IMAD.MOV R12, RZ, RZ, -R13 ;  /* 0x000000ffff0c7224 */ /* 0x000fe400078e0a0d */
[----:B------:R-:W-:Y:S04]  /*4030*/  @!P0 IMAD.HI.U32 R0, R2, R4, RZ ;  /* 0x0000000402008227 */ /* 0x000fe800078e00ff */
[----:B------:R-:W-:Y:S01]  /*4040*/  IMAD R12, R26, R12, R8 ;  /* 0x0000000c1a0c7224 */ /* 0x000fe200078e0208 */
[----:B------:R-:W-:Y:S04]  /*4050*/  @!P0 SHF.R.U32.HI R0, RZ, R5, R0 ;  /* 0x00000005ff008219 */ /* 0x000fe80000011600 */
[----:B------:R-:W-:Y:S04]  /*4060*/  @!P0 SEL R0, R2, R0, !P2 ;  /* 0x0000000002008207 */ /* 0x000fe80005000000 */
[----:B------:R-:W-:Y:S01]  /*4070*/  @!P0 IADD3 R13, PT, PT, R13, -R0, RZ ;  /* 0x800000000d0d8210 */ /* 0x000fe20007ffe0ff */
[----:B------:R-:W-:Y:S01]  /*4080*/  @!P0 IMAD R0, R9, R12, R0 ;  /* 0x0000000c09008224 */ /* 0x000fe200078e0200 */
[----:B------:R-:W-:Y:S01]  /*4090*/  IADD3 R9, PT, PT, -R8, RZ, RZ ;  /* 0x000000ff08097210 */ /* 0x000fe20007ffe1ff */
[--C-:B------:R-:W-:Y:S02]  /*40a0*/  IMAD.MOV R12, RZ, RZ, -R2.reuse ;  /* 0x000000ffff0c7224 */ /* 0x100fe400078e0a02 */
[----:B------:R-:W-:Y:S02]  /*40b0*/  @!P0 IMAD R8, R13, R26, R2 ;  /* 0x0000001a0d088224 */ /* 0x000fe400078e0202 */
[----:B------:R-:W-:Y:S02]  /*40c0*/  @!P0 IMAD.MOV.U32 R2, RZ, RZ, R0 ;  /* 0x000000ffff028224 */ /* 0x000fe400078e0000 */
[----:B------:R-:W-:Y:S02]  /*40d0*/  IMAD R11, R3, R12, R11 ;  /* 0x0000000c030b7224 */ /* 0x000fe400078e020b */
[----:B------:R-:W-:Y:S02]  /*40e0*/  IMAD R10, R6, R9, R10 ;  /* 0x00000009060a7224 */ /* 0x000fe400078e020a */
[----:B------:R-:W-:Y:S02]  /*40f0*/  IMAD R11, R2, R3, R11 ;  /* 0x00000003020b7224 */ /* 0x000fe400078e020b */
[----:B------:R-:W-:Y:S02]  /*4100*/  IMAD R10, R8, R6, R10 ;  /* 0x00000006080a7224 */ /* 0x000fe400078e020a */
.L_x_67:
[----:B------:R-:W-:Y:S05]  /*4110*/  BRA.U UP1, `(.L_x_68) ;  /* 0x0000000101107547 */ /* 0x000fea000b800000 */
[----:B------:R-:W-:Y:S04]  /*4120*/  MOV R2, UR6 ;  /* 0x0000000600027c02 */ /* 0x000fe80008000f00 */
[----:B------:R-:W-:Y:S04]  /*4130*/  SHF.L.U32 R2, R2, 0x1f, RZ ;  /* 0x0000001f02027819 */ /* 0x000fe800000006ff */
[----:B------:R-:W2:Y:S02]  /*4140*/  SYNCS.PHASECHK.TRANS64.TRYWAIT P0, [UR7+0x68], R2 ;  /* 0x00006802ff0075a7 */ /* 0x000ea40008001107 */
[----:B--2---:R-:W-:Y:S05]  /*4150*/  @!P0 BRA `(.L_x_69) ;  /* 0x0000006400508947 */ /* 0x004fea0003800000 */
.L_x_68:
[----:B------:R-:W-:Y:S01]  /*4160*/  R2UR UR43, R15 ;  /* 0x000000000f2b72ca */ /* 0x000fe200000e0000 */
[----:B------:R-:W-:Y:S01]  /*4170*/  IMAD.MOV.U32 R32, RZ, RZ, 0x1 ;  /* 0x00000001ff207424 */ /* 0x000fe200078e00ff */
[----:B------:R-:W-:Y:S02]  /*4180*/  R2UR UR42, R14 ;  /* 0x000000000e2a72ca */ /* 0x000fe400000e0000 */
[----:B------:R-:W-:Y:S02]  /*4190*/  ISETP.NE.U32.AND P2, PT, RZ, UR4, PT ;  /* 0x00000004ff007c0c */ /* 0x000fe4000bf45070 */
[----:B------:R-:W-:Y:S02]  /*41a0*/  SHF.L.U32 R32, R32, 0x1f, RZ ;  /* 0x0000001f20207819 */ /* 0x000fe400000006ff */
[----:B------:R-:W-:Y:S05]  /*41b0*/  ISETP.NE.AND.EX P2, PT, RZ, UR5, PT, P2 ;  /* 0x00000005ff007c0c */ /* 0x000fea000bf45320 */
[----:B------:R-:W-:Y:S02]  /*41c0*/  USHF.L.U32 UR43, UR43, 0x6, URZ ;  /* 0x000000062b2b7899 */ /* 0x000fe400080006ff */
[----:B------:R-:W-:Y:S01]  /*41d0*/  USHF.L.U32 UR42, UR42, 0x8, URZ ;  /* 0x000000082a2a7899 */ /* 0x000fe200080006ff */
[----:B------:R-:W-:Y:S11]  /*41e0*/  BRA.U !UP3, `(.L_x_70) ;  /* 0x000000010b347547 */ /* 0x000ff6000b800000 */
[----:B------:R-:W-:Y:S01]  /*41f0*/  UPLOP3.LUT UP0, UPT, UPT, UPT, UP2, 0x80, 0x8 ;  /* 0x000000000008789c */ /* 0x000fe20003f0f020 */
[----:B--2---:R-:W-:Y:S02]  /*4200*/  HFMA2 R0, -RZ, RZ, 0, 5.9604644775390625e-08 ;  /* 0x00000001ff007431 */ /* 0x004fe400000001ff */
[----:B------:R-:W-:Y:S03]  /*4210*/  IMAD.MOV.U32 R64, RZ, RZ, 0x1 ;  /* 0x00000001ff407424 */ /* 0x000fe600078e00ff */
[----:B------:R-:W-:Y:S05]  /*4220*/  PLOP3.LUT P0, PT, PT, PT, UP0, 0x80, 0x8 ;  /* 0x000000000008781c */ /* 0x000fea0003f0f008 */
[----:B------:R-:W2:Y:S01]  /*4230*/  @UP0 LDCU.64 UR10, c[0x0][0x888] ;  /* 0x00011100ff0a07ac */ /* 0x000ea20008000a00 */
[----:B------:R-:W-:Y:S07]  /*4240*/  @UP0 UIMAD UR8, UR36, UR4, URZ ;  /* 0x00000004240802a4 */ /* 0x000fee000f8e02ff */
[----:B------:R-:W-:Y:S01]  /*4250*/  @!P0 PRMT R64, R0, 0x7610, R64 ;  /* 0x0000761000408816 */ /* 0x000fe20000000040 */
[----:B--2---:R-:W-:Y:S03]  /*4260*/  @UP0 UIMAD.WIDE UR10, UR8, 0x4, UR10 ;  /* 0x00000004080a08a5 */ /* 0x004fe6000f8e020a */
[----:B------:R-:W2:Y:S03]  /*4270*/  @!UP0 LDCU UR8, c[0x0][0x880] ;  /* 0x00011000ff0887ac */ /* 0x000ea60008000800 */
[----:B------:R-:W-:Y:S01]  /*4280*/  IMAD.U32 R8, RZ, RZ, UR10 ;  /* 0x0000000aff087e24 */ /* 0x000fe2000f8e00ff */
[----:B------:R-:W-:Y:S05]  /*4290*/  MOV R9, UR11 ;  /* 0x0000000b00097c02 */ /* 0x000fea0008000f00 */
[----:B-----5:R3:W5:Y:S02]  /*42a0*/  @P0 LDG.E R35, desc[UR46][R8.64] ;  /* 0x0000002e08230981 */ /* 0x020764000c1e1900 */
[----:B--23--:R-:W-:Y:S07]  /*42b0*/  @!P0 IMAD.U32 R35, RZ, RZ, UR8 ;  /* 0x00000008ff238e24 */ /* 0x00cfee000f8e00ff */
.L_x_70:
[----:B-----5:R-:W-:Y:S01]  /*42c0*/  @!P2 FSETP.EQ.AND P0, PT, R35, RZ, PT ;  /* 0x000000ff2300a20b */ /* 0x020fe20003f02000 */
[----:B------:R-:W-:Y:S01]  /*42d0*/  @!UPT UIADD3 URZ, UPT, UPT, URZ, URZ, URZ ;  /* 0x000000fffffff290 */ /* 0x000fe2000fffe0ff */
[----:B------:R-:W-:Y:S11]  /*42e0*/  @!P2 BRA `(.L_x_71) ;  /* 0x000000000014a947 */ /* 0x000ff60003800000 */
[----:B------:R-:W-:Y:S02]  /*42f0*/  LOP3.LUT P2, RZ, R64, 0xff, RZ, 0xc0, !PT ;  /* 0x000000ff40ff7812 */ /* 0x000fe4000784c0ff */
[----:B------:R-:W-:Y:S04]  /*4300*/  PLOP3.LUT P0, PT, PT, PT, UP0, 0x80, 0x8 ;  /* 0x000000000008781c */ /* 0x000fe80003f0f008 */
[----:B------:R-:W-:Y:S07]  /*4310*/  PLOP3.LUT P0, PT, P0, PT, PT, 0x8, 0x80 ;  /* 0x000000000080781c */ /* 0x000fee000070e170 */
[----:B------:R-:W-:Y:S11]  /*4320*/  @P2 FSETP.EQ.AND P0, PT, R35, RZ, PT ;  /* 0x000000ff2300220b */ /* 0x000ff60003f02000 */
[----:B------:R-:W-:Y:S02]  /*4330*/  @!UPT UIADD3 URZ, UPT, UPT, URZ, URZ, URZ ;  /* 0x000000fffffff290 */ /* 0x000fe4000fffe0ff */
.L_x_71:
[----:B------:R-:W3:Y:S01]  /*4340*/  SYNCS.PHASECHK.TRANS64.TRYWAIT P2, [UR7+0x40], R32 ;  /* 0x00004020ff0075a7 */ /* 0x000ee20008041107 */
[----:B------:R-:W-:Y:S04]  /*4350*/  ELECT P4, URZ, PT ;  /* 0x0000000000ff782f */ /* 0x000fe80003880000 */
[----:B------:R-:W-:Y:S11]  /*4360*/  PLOP3.LUT P4, PT, P0, P4, PT, 0xf2, 0x2f ;  /* 0x00000000002f781c */ /* 0x000ff60000789e72 */
[----:B------:R-:W-:Y:S02]  /*4370*/  @!UPT UIADD3 URZ, UPT, UPT, URZ, URZ, URZ ;  /* 0x000000fffffff290 */ /* 0x000fe4000fffe0ff */
[----:B-1----:R-:W-:Y:S05]  /*4380*/  @!P4 IADD3 R8, P0, PT, R30, 0x580, RZ ;  /* 0x000005801e08c810 */ /* 0x002fea0007f1e0ff */
[----:B--2---:R-:W-:Y:S01]  /*4390*/  @!P4 IMAD.X R2, RZ, RZ, R31, P0 ;  /* 0x000000ffff02c224 */ /* 0x004fe200000e061f */
[----:B---3--:R-:W-:Y:S07]  /*43a0*/  @!P2 BRA `(.L_x_72) ;  /* 0x0000006000d4a947 */ /* 0x008fee0003800000 */
.L_x_191:
[----:B------:R-:W-:Y:S01]  /*43b0*/  @!P4 R2UR UR9, R8 ;  /* 0x000000000809c2ca */ /* 0x000fe200000e0000 */
[----:B------:R-:W-:Y:S01]  /*43c0*/  VOTEU.ALL UP1, P4 ;  /* 0x0000000000ff7886 */ /* 0x000fe20002020000 */
[----:B------:R-:W-:Y:S01]  /*43d0*/  @!P4 R2UR UR8, R2 ;  /* 0x000000000208c2ca */ /* 0x000fe200000e0000 */
[----:B-1----:R-:W-:Y:S01]  /*43e0*/  @!P4 IMAD.MOV.U32 R0, RZ, RZ, 0x2000 ;  /* 0x00002000ff00c424 */ /* 0x002fe200078e00ff */
[----:B------:R-:W-:Y:S01]  /*43f0*/  UMOV UR44, UR36 ;  /* 0x00000024002c7c82 */ /* 0x000fe20008000000 */
[----:B------:R-:W-:Y:S02]  /*4400*/  UPRMT UR21, UR37, 0x654, UR41 ;  /* 0x0000065425157896 */ /* 0x000fe40008000029 */
[----:B------:R-:W-:Y:S01]  /*4410*/  @!UP1 UIADD3 UR40, UPT, UPT, UR7, 0x400, URZ ;  /* 0x0000040007289890 */ /* 0x000fe2000fffe0ff */
[----:B------:R-:W-:Y:S05]  /*4420*/  VOTEU.ALL UP1, P4 ;  /* 0x0000000000ff7886 */ /* 0x000fea0002020000 */
[----:B------:R-:W-:Y:S01]  /*4430*/  IMAD.U32 R8, RZ, RZ, UR9 ;  /* 0x00000009ff087e24 */ /* 0x000fe2000f8e00ff */
[----:B------:R-:W-:Y:S01]  /*4440*/  UMOV UR9, 0x10000000 ;  /* 0x1000000000097882 */ /* 0x000fe20000000000 */
[----:B------:R-:W-:Y:S01]  /*4450*/  IMAD.U32 R9, RZ, RZ, UR8 ;  /* 0x00000008ff097e24 */ /* 0x000fe2000f8e00ff */
[----:B------:R-:W-:Y:S02]  /*4460*/  UMOV UR8, 0x0 ;  /* 0x0000000000087882 */ /* 0x000fe40000000000 */
[----:B------:R-:W-:Y:S02]  /*4470*/  @!P4 R2UR UR10, R8 ;  /* 0x00000000080ac2ca */ /* 0x000fe400000e0000 */
[----:B------:R-:W-:Y:S02]  /*4480*/  @!P4 R2UR UR11, R9 ;  /* 0x00000000090bc2ca */ /* 0x000fe400000e0000 */
[----:B------:R-:W-:Y:S05]  /*4490*/  @!P4 IADD3 R8, P0, PT, R30, 0x580, RZ ;  /* 0x000005801e08c810 */ /* 0x000fea0007f1e0ff */
[----:B------:R-:W-:Y:S06]  /*44a0*/  @!P4 IMAD.X R2, RZ, RZ, R31, P0 ;  /* 0x000000ffff02c224 */ /* 0x000fec00000e061f */
[----:B------:R1:W-:Y:S01]  /*44b0*/  @!UP1 UTMALDG.3D [UR40], [UR10], desc[UR8] ;  /* 0x000008280a0095b4 */ /* 0x0003e20008011000 */
[----:B------:R1:W-:Y:S01]  /*44c0*/  @!P4 SYNCS.ARRIVE.TRANS64.RED.A0TR RZ, [UR7+0x20], R0 ;  /* 0x00002000ffffc9a7 */ /* 0x0003e20008300407 */
[----:B------:R-:W-:Y:S01]  /*44d0*/  SYNCS.ARRIVE.TRANS64.RED.A1T0 RZ, [UR21], RZ ;  /* 0x000000ffffff79a7 */ /* 0x000fe20008100415 */
[----:B------:R-:W2:Y:S02]  /*44e0*/  SYNCS.PHASECHK.TRANS64.TRYWAIT P2, [UR7+0x48], R32 ;  /* 0x00004820ff0075a7 */ /* 0x000ea40008041107 */
[----:B-12---:R-:W-:Y:S05]  /*44f0*/  @!P2 BRA `(.L_x_73) ;  /* 0x000000600098a947 */ /* 0x006fea0003800000 */
.L_x_193:
[----:B------:R-:W-:Y:S01]  /*4500*/  @!P4 R2UR UR9, R8 ;  /* 0x000000000809c2ca */ /* 0x000fe200000e0000 */
[----:B------:R-:W-:Y:S01]  /*4510*/  VOTEU.ALL UP1, P4 ;  /* 0x0000000000ff7886 */ /* 0x000fe20002020000 */
[----:B------:R-:W-:Y:S01]  /*4520*/  @!P4 R2UR UR8, R2 ;  /* 0x000000000208c2ca */ /* 0x000fe200000e0000 */
[----:B-1----:R-:W-:Y:S01]  /*4530*/  @!P4 IMAD.MOV.U32 R0, RZ, RZ, 0x2000 ;  /* 0x00002000ff00c424 */ /* 0x002fe200078e00ff */
[----:B------:R-:W-:Y:S01]  /*4540*/  UMOV UR35, UR43 ;  /* 0x0000002b00237c82 */ /* 0x000fe20008000000 */
[----:B------:R-:W-:Y:S02]  /*4550*/  UPRMT UR15, UR37, 0x654, UR33 ;  /* 0x00000654250f7896 */ /* 0x000fe40008000021 */
[----:B------:R-:W-:Y:S02]  /*4560*/  @!UP1 UIADD3 UR34, UPT, UPT, UR42, 0x20, URZ ;  /* 0x000000202a229890 */ /* 0x000fe4000fffe0ff */
[----:B------:R-:W-:Y:S01]  /*4570*/  @!UP1 UIADD3 UR32, UPT, UPT, UR7, 0x2400, URZ ;  /* 0x0000240007209890 */ /* 0x000fe2000fffe0ff */
[----:B------:R-:W-:Y:S03]  /*4580*/  VOTEU.ALL UP1, P4 ;  /* 0x0000000000ff7886 */ /* 0x000fe60002020000 */
        /* <DEDUP_REMOVED lines=13> */
.L_x_195:
[----:B------:R-:W-:Y:S01]  /*4660*/  @!P4 R2UR UR9, R8 ;  /* 0x000000000809c2ca */ /* 0x000fe200000e0000 */
[----:B------:R-:W-:Y:S01]  /*4670*/  VOTEU.ALL UP1, P4 ;  /* 0x0000000000ff7886 */ /* 0x000fe20002020000 */
[----:B------:R-:W-:Y:S01]  /*4680*/  @!P4 R2UR UR8, R2 ;  /* 0x000000000208c2ca */ /* 0x000fe200000e0000 */
[----:B-1----:R-:W-:Y:S01]  /*4690*/  @!P4 IMAD.MOV.U32 R0, RZ, RZ, 0x2000 ;  /* 0x00002000ff00c424 */ /* 0x002fe200078e00ff */
[----:B------:R-:W-:Y:S01]  /*46a0*/  UMOV UR27, UR43 ;  /* 0x0000002b001b7c82 */ /* 0x000fe20008000000 */
[----:B------:R-:W-:Y:S01]  /*46b0*/  UMOV UR28, UR36 ;  /* 0x00000024001c7c82 */ /* 0x000fe20008000000 */
[----:B------:R-:W-:Y:S02]  /*46c0*/  @!UP1 UIADD3 UR26, UPT, UPT, UR42, 0x40, URZ ;  /* 0x000000402a1a9890 */ /* 0x000fe4000fffe0ff */
[----:B------:R-:W-:Y:S01]  /*46d0*/  @!UP1 UIADD3 UR24, UPT, UPT, UR7, 0x4400, URZ ;  /* 0x0000440007189890 */ /* 0x000fe2000fffe0ff */
[----:B------:R-:W-:Y:S01]  /*46e0*/  VOTEU.ALL UP1, P4 ;  /* 0x0000000000ff7886 */ /* 0x000fe20002020000 */
[----:B------:R-:W-:Y:S03]  /*46f0*/  UPRMT UR14, UR37, 0x654, UR25 ;  /* 0x00000654250e7896 */ /* 0x000fe60008000019 */
        /* <DEDUP_REMOVED lines=13> */
.L_x_197:
[----:B------:R-:W-:Y:S01]  /*47d0*/  @!P4 R2UR UR9, R8 ;  /* 0x000000000809c2ca */ /* 0x000fe200000e0000 */
[----:B------:R-:W-:Y:S01]  /*47e0*/  VOTEU.ALL UP1, P4 ;  /* 0x0000000000ff7886 */ /* 0x000fe20002020000 */
[----:B------:R-:W-:Y:S01]  /*47f0*/  @!P4 R2UR UR8, R2 ;  /* 0x000000000208c2ca */ /* 0x000fe200000e0000 */
[----:B-1----:R-:W-:Y:S01]  /*4800*/  @!P4 IMAD.MOV.U32 R0, RZ, RZ, 0x2000 ;  /* 0x00002000ff00c424 */ /* 0x002fe200078e00ff */
[----:B------:R-:W-:Y:S01]  /*4810*/  UMOV UR19, UR43 ;  /* 0x0000002b00137c82 */ /* 0x000fe20008000000 */
[----:B------:R-:W-:Y:S01]  /*4820*/  UMOV UR20, UR36 ;  /* 0x0000002400147c82 */ /* 0x000fe20008000000 */
[----:B------:R-:W-:Y:S01]  /*4830*/  @!UP1 UIADD3 UR18, UPT, UPT, UR42, 0x60, URZ ;  /* 0x000000602a129890 */ /* 0x000fe2000fffe0ff */
[----:B------:R-:W-:Y:S01]  /*4840*/  SHF.L.U32 R14, RZ, 0x1f, RZ ;  /* 0x0000001fff0e7819 */ /* 0x000fe200000006ff */
        /* <DEDUP_REMOVED lines=16> */
.L_x_199:
[----:B------:R-:W-:Y:S01]  /*4950*/  @!P4 R2UR UR9, R8 ;  /* 0x000000000809c2ca */ /* 0x000fe200000e0000 */
[----:B------:R-:W-:Y:S01]  /*4960*/  VOTEU.ALL UP1, P4 ;  /* 0x0000000000ff7886 */ /* 0x000fe20002020000 */
[----:B------:R-:W-:Y:S01]  /*4970*/  @!P4 R2UR UR8, R2 ;  /* 0x000000000208c2ca */ /* 0x000fe200000e0000 */
[----:B-1----:R-:W-:Y:S01]  /*4980*/  @!P4 IMAD.MOV.U32 R0, RZ, RZ, 0x2000 ;  /* 0x00002000ff00c424 */ /* 0x002fe200078e00ff */
[----:B------:R-:W-:Y:S01]  /*4990*/  UMOV UR18, 0x0 ;  /* 0x0000000000127882 */ /* 0x000fe20000000000 */
[----:B------:R-:W-:Y:S01]  /*49a0*/  UMOV UR19, 0x10000000 ;  /* 0x1000000000137882 */ /* 0x000fe20000000000 */
[----:B------:R-:W-:Y:S01]  /*49b0*/  @!UP1 UIADD3 UR10, UPT, UPT, UR42, 0x80, URZ ;  /* 0x000000802a0a9890 */ /* 0x000fe2000fffe0ff */
[----:B------:R-:W-:Y:S01]  /*49c0*/  UMOV UR11, UR43 ;  /* 0x0000002b000b7c82 */ /* 0x000fe20008000000 */
[----:B------:R-:W-:Y:S05]  /*49d0*/  UMOV UR12, UR36 ;  /* 0x00000024000c7c82 */ /* 0x000fea0008000000 */
[----:B------:R-:W-:Y:S01]  /*49e0*/  IMAD.U32 R8, RZ, RZ, UR9 ;  /* 0x00000009ff087e24 */ /* 0x000fe2000f8e00ff */
[----:B------:R-:W-:Y:S01]  /*49f0*/  UMOV UR9, UR41 ;  /* 0x0000002900097c82 */ /* 0x000fe20008000000 */
[----:B------:R-:W-:Y:S01]  /*4a00*/  IMAD.U32 R9, RZ, RZ, UR8 ;  /* 0x00000008ff097e24 */ /* 0x000fe2000f8e00ff */
[----:B------:R-:W-:Y:S02]  /*4a10*/  @!UP1 UIADD3 UR8, UPT, UPT, UR7, 0x400, URZ ;  /* 0x0000040007089890 */ /* 0x000fe4000fffe0ff */
[----:B------:R-:W-:Y:S01]  /*4a20*/  @!P4 R2UR UR22, R8 ;  /* 0x000000000816c2ca */ /* 0x000fe200000e0000 */
[----:B------:R-:W-:Y:S01]  /*4a30*/  VOTEU.ALL UP1, P4 ;  /* 0x0000000000ff7886 */ /* 0x000fe20002020000 */
        /* <DEDUP_REMOVED lines=8> */
.L_x_201:
        /* <DEDUP_REMOVED lines=23> */
.L_x_203:
[----:B------:R-:W2:Y:S01]  /*4c30*/  LDC.64 R12, c[0x0][0xb18] ;  /* 0x0002c600ff0c7b82 */ /* 0x000ea20000000a00 */
[----:B------:R-:W-:Y:S01]  /*4c40*/  @!P4 R2UR UR8, R2 ;  /* 0x000000000208c2ca */ /* 0x000fe200000e0000 */
[----:B------:R-:W-:Y:S01]  /*4c50*/  VOTEU.ALL UP1, P4 ;  /* 0x0000000000ff7886 */ /* 0x000fe20002020000 */
[----:B------:R-:W-:Y:S01]  /*4c60*/  @!P4 R2UR UR9, R8 ;  /* 0x000000000809c2ca */ /* 0x000fe200000e0000 */
[----:B-1----:R-:W-:Y:S01]  /*4c70*/  @!P4 IMAD.MOV.U32 R0, RZ, RZ, 0x2000 ;  /* 0x00002000ff00c424 */ /* 0x002fe200078e00ff */
[----:B------:R-:W-:Y:S03]  /*4c80*/  UMOV UR18, 0x0 ;  /* 0x0000000000127882 */ /* 0x000fe60000000000 */
[----:B------:R-:W1:Y:S01]  /*4c90*/  @!P1 LDC R2, c[0x0][0xb0c] ;  /* 0x0002c300ff029b82 */ /* 0x000e620000000800 */
[----:B------:R-:W-:Y:S01]  /*4ca0*/  @!UP1 UIADD3 UR10, UPT, UPT, UR42, 0xc0, URZ ;  /* 0x000000c02a0a9890 */ /* 0x000fe2000fffe0ff */
[----:B------:R-:W-:Y:S01]  /*4cb0*/  @P3 SHF.R.U32.HI R27, RZ, 0x10, R21 ;  /* 0x00000010ff1b3819 */ /* 0x000fe20000011615 */
[----:B------:R-:W-:Y:S01]  /*4cc0*/  UMOV UR19, 0x10000000 ;  /* 0x1000000000137882 */ /* 0x000fe20000000000 */
[----:B------:R-:W-:Y:S01]  /*4cd0*/  UMOV UR11, UR43 ;  /* 0x0000002b000b7c82 */ /* 0x000fe20008000000 */
[----:B------:R-:W-:Y:S01]  /*4ce0*/  UMOV UR12, UR36 ;  /* 0x00000024000c7c82 */ /* 0x000fe20008000000 */
[----:B------:R-:W-:Y:S02]  /*4cf0*/  VIADD R29, R29, 0x1 ;  /* 0x000000011d1d7836 */ /* 0x000fe40000000000 */
[----:B------:R-:W-:Y:S01]  /*4d00*/  IMAD.U32 R9, RZ, RZ, UR8 ;  /* 0x00000008ff097e24 */ /* 0x000fe2000f8e00ff */
[----:B------:R-:W-:Y:S01]  /*4d10*/  @!UP1 UIADD3 UR8, UPT, UPT, UR7, 0x4400, URZ ;  /* 0x0000440007089890 */ /* 0x000fe2000fffe0ff */
[----:B------:R-:W-:Y:S01]  /*4d20*/  IMAD.U32 R8, RZ, RZ, UR9 ;  /* 0x00000009ff087e24 */ /* 0x000fe2000f8e00ff */
[----:B------:R-:W-:Y:S01]  /*4d30*/  VOTEU.ALL UP1, P4 ;  /* 0x0000000000ff7886 */ /* 0x000fe20002020000 */
[----:B------:R-:W-:Y:S01]  /*4d40*/  UMOV UR9, UR25 ;  /* 0x0000001900097c82 */ /* 0x000fe20008000000 */
[----:B------:R-:W-:Y:S02]  /*4d50*/  @!P4 R2UR UR21, R9 ;  /* 0x000000000915c2ca */ /* 0x000fe400000e0000 */
[----:B------:R-:W-:Y:S02]  /*4d60*/  @!P4 R2UR UR20, R8 ;  /* 0x000000000814c2ca */ /* 0x000fe400000e0000 */
[----:B------:R-:W3:Y:S11]  /*4d70*/  LDC.64 R8, c[0x0][0xb10] ;  /* 0x0002c400ff087b82 */ /* 0x000ef60000000a00 */
[----:B------:R1:W-:Y:S01]  /*4d80*/  @!UP1 UTMALDG.3D [UR8], [UR20], desc[UR18] ;  /* 0x00001208140095b4 */ /* 0x0003e20008011000 */
[----:B------:R5:W-:Y:S01]  /*4d90*/  @!P4 SYNCS.ARRIVE.TRANS64.RED.A0TR RZ, [UR7+0x30], R0 ;  /* 0x00003000ffffc9a7 */ /* 0x000be20008300407 */
[C---:B---3--:R-:W-:Y:S01]  /*4da0*/  @!P1 IMAD.HI.U32 R8, R11.reuse, R8, RZ ;  /* 0x000000080b089227 */ /* 0x048fe200078e00ff */
[----:B--2---:R-:W-:Y:S02]  /*4db0*/  @!P1 ISETP.NE.AND P0, PT, R12, 0x1, PT ;  /* 0x000000010c00980c */ /* 0x004fe40003f05270 */
[----:B-1----:R-:W-:Y:S01]  /*4dc0*/  @!P1 ISETP.NE.AND P2, PT, R2, 0x1, PT ;  /* 0x000000010200980c */ /* 0x002fe20003f45270 */
[----:B------:R-:W-:Y:S01]  /*4dd0*/  SYNCS.ARRIVE.TRANS64.RED.A1T0 RZ, [UR14], RZ ;  /* 0x000000ffffff79a7 */ /* 0x000fe2000810040e */
[C---:B------:R-:W-:Y:S01]  /*4de0*/  @!P1 IMAD.HI.U32 R13, R10.reuse, R13, RZ ;  /* 0x0000000d0a0d9227 */ /* 0x040fe200078e00ff */
[----:B------:R-:W-:Y:S04]  /*4df0*/  @!P1 SHF.R.U32.HI R8, RZ, R9, R8 ;  /* 0x00000009ff089219 */ /* 0x000fe80000011608 */
[----:B------:R-:W-:Y:S01]  /*4e00*/  @!P1 SEL R8, R11, R8, !P2 ;  /* 0x000000080b089207 */ /* 0x000fe20005000000 */
[----:B------:R-:W1:Y:S01]  /*4e10*/  SYNCS.PHASECHK.TRANS64.TRYWAIT P5, [UR7+0x58], R14 ;  /* 0x0000580eff0075a7 */ /* 0x000e6200080a1107 */
[----:B-----5:R-:W2:Y:S02]  /*4e20*/  @!P1 LDC R0, c[0x0][0xb20] ;  /* 0x0002c800ff009b82 */ /* 0x020ea40000000800 */
[----:B--2---:R-:W-:Y:S04]  /*4e30*/  @!P1 SHF.R.U32.HI R0, RZ, R0, R13 ;  /* 0x00000000ff009219 */ /* 0x004fe8000001160d */
[----:B------:R-:W-:Y:S05]  /*4e40*/  @!P1 SEL R9, R10, R0, !P0 ;  /* 0x000000000a099207 */ /* 0x000fea0004000000 */
[----:B------:R-:W-:Y:S02]  /*4e50*/  @!P1 IMAD.IADD R0, R9, 0x1, -R8 ;  /* 0x0000000109009824 */ /* 0x000fe400078e0a08 */
[----:B------:R-:W-:Y:S02]  /*4e60*/  @!P1 IMAD.IADD R8, R8, 0x1, -R9 ;  /* 0x0000000108089824 */ /* 0x000fe400078e0a09 */
[----:B------:R-:W-:Y:S02]  /*4e70*/  @!P1 IMAD R11, R0, R2, R11 ;  /* 0x00000002000b9224 */ /* 0x000fe400078e020b */
[----:B------:R-:W-:Y:S01]  /*4e80*/  @!P1 IMAD R10, R8, R12, R10 ;  /* 0x0000000c080a9224 */ /* 0x000fe200078e020a */
[----:B-1----:R-:W-:Y:S06]  /*4e90*/  @!P5 BRA `(.L_x_79) ;  /* 0x0000005800c0d947 */ /* 0x002fec0003800000 */
.L_x_205:
[----:B------:R-:W-:Y:S01]  /*4ea0*/  @!P4 IADD3 R2, P0, PT, R30, 0x580, RZ ;  /* 0x000005801e02c810 */ /* 0x000fe20007f1e0ff */
[----:B------:R-:W-:Y:S01]  /*4eb0*/  VOTEU.ALL UP1, P4 ;  /* 0x0000000000ff7886 */ /* 0x000fe20002020000 */
[----:B------:R-:W-:Y:S01]  /*4ec0*/  UMOV UR18, 0x0 ;  /* 0x0000000000127882 */ /* 0x000fe20000000000 */
[----:B------:R-:W-:Y:S01]  /*4ed0*/  UMOV UR19, 0x10000000 ;  /* 0x1000000000137882 */ /* 0x000fe20000000000 */
[----:B------:R-:W-:Y:S01]  /*4ee0*/  @!P4 R2UR UR9, R2 ;  /* 0x000000000209c2ca */ /* 0x000fe200000e0000 */
[----:B-1----:R-:W-:Y:S01]  /*4ef0*/  @!P4 IMAD.X R0, RZ, RZ, R31, P0 ;  /* 0x000000ffff00c224 */ /* 0x002fe200000e061f */
[----:B------:R-:W-:Y:S01]  /*4f00*/  @!UP1 UIADD3 UR10, UPT, UPT, UR42, 0xe0, URZ ;  /* 0x000000e02a0a9890 */ /* 0x000fe2000fffe0ff */
[----:B------:R-:W-:Y:S01]  /*4f10*/  ISETP.NE.AND P0, PT, R29, 0x2, PT ;  /* 0x000000021d00780c */ /* 0x000fe20003f05270 */
[----:B------:R-:W-:Y:S01]  /*4f20*/  UMOV UR11, UR43 ;  /* 0x0000002b000b7c82 */ /* 0x000fe20008000000 */
[----:B------:R-:W-:Y:S01]  /*4f30*/  UMOV UR12, UR36 ;  /* 0x00000024000c7c82 */ /* 0x000fe20008000000 */
[----:B------:R-:W-:Y:S01]  /*4f40*/  @!P4 R2UR UR8, R0 ;  /* 0x000000000008c2ca */ /* 0x000fe200000e0000 */
[----:B------:R-:W-:Y:S01]  /*4f50*/  IMAD.IADD R14, R10, 0x1, R62 ;  /* 0x000000010a0e7824 */ /* 0x000fe200078e023e */
[----:B------:R-:W-:Y:S01]  /*4f60*/  @P3 R2UR UR36, R27 ;  /* 0x000000001b2432ca */ /* 0x000fe200000e0000 */
[----:B------:R-:W-:Y:S01]  /*4f70*/  IMAD.IADD R15, R11, 0x1, R63 ;  /* 0x000000010b0f7824 */ /* 0x000fe200078e023f */
[----:B------:R-:W-:Y:S02]  /*4f80*/  SEL R0, RZ, 0x1, P0 ;  /* 0x00000001ff007807 */ /* 0x000fe40000000000 */
[----:B------:R-:W-:Y:S01]  /*4f90*/  SEL R29, R29, RZ, P0 ;  /* 0x000000ff1d1d7207 */ /* 0x000fe20000000000 */
[----:B------:R-:W-:Y:S01]  /*4fa0*/  IMAD.U32 R8, RZ, RZ, UR9 ;  /* 0x00000009ff087e24 */ /* 0x000fe2000f8e00ff */
[----:B------:R-:W-:Y:S01]  /*4fb0*/  UMOV UR9, UR17 ;  /* 0x0000001100097c82 */ /* 0x000fe20008000000 */
[----:B------:R-:W-:Y:S03]  /*4fc0*/  LOP3.LUT R28, R28, R0, RZ, 0x3c, !PT ;  /* 0x000000001c1c7212 */ /* 0x000fe600078e3cff */
[----:B------:R-:W-:Y:S01]  /*4fd0*/  @!P4 R2UR UR14, R8 ;  /* 0x00000000080ec2ca */ /* 0x000fe200000e0000 */
[----:B------:R-:W-:Y:S01]  /*4fe0*/  IMAD.U32 R9, RZ, RZ, UR8 ;  /* 0x00000008ff097e24 */ /* 0x000fe2000f8e00ff */
[----:B------:R-:W-:Y:S01]  /*4ff0*/  @!UP1 UIADD3 UR8, UPT, UPT, UR7, 0x6400, URZ ;  /* 0x0000640007089890 */ /* 0x000fe2000fffe0ff */
[----:B------:R-:W-:Y:S03]  /*5000*/  VOTEU.ALL UP1, P4 ;  /* 0x0000000000ff7886 */ /* 0x000fe60002020000 */
[----:B------:R-:W-:Y:S11]  /*5010*/  @!P4 R2UR UR15, R9 ;  /* 0x00000000090fc2ca */ /* 0x000ff600000e0000 */
[----:B------:R-:W-:Y:S02]  /*5020*/  @!UPT UIADD3 URZ, UPT, UPT, URZ, URZ, URZ ;  /* 0x000000fffffff290 */ /* 0x000fe4000fffe0ff */
[----:B------:R2:W-:Y:S01]  /*5030*/  @!UP1 UTMALDG.3D [UR8], [UR14], desc[UR18] ;  /* 0x000012080e0095b4 */ /* 0x0005e20008011000 */
[----:B------:R2:W-:Y:S01]  /*5040*/  @!P4 SYNCS.ARRIVE.TRANS64.RED.A0TR RZ, [UR7+0x38], R25 ;  /* 0x00003819ffffc9a7 */ /* 0x0005e20008300407 */
[----:B------:R-:W-:Y:S01]  /*5050*/  UPLOP3.LUT UP1, UPT, UPT, UPT, UPT, 0x80, 0x8 ;  /* 0x000000000008789c */ /* 0x000fe20003f2f070 */
[----:B------:R-:W-:Y:S01]  /*5060*/  SYNCS.ARRIVE.TRANS64.RED.A1T0 RZ, [UR13], RZ ;  /* 0x000000ffffff79a7 */ /* 0x000fe2000810040d */
[----:B------:R-:W-:Y:S09]  /*5070*/  @P3 BRA `(.L_x_80) ;  /* 0xffffffec002c3947 */ /* 0x000ff2000383ffff */
[----:B------:R-:W1:Y:S02]  /*5080*/  SYNCS.PHASECHK.TRANS64.TRYWAIT P0, [UR7+0x40], R32 ;  /* 0x00004020ff0075a7 */ /* 0x000e640008001107 */
[----:B-1----:R-:W-:Y:S05]  /*5090*/  @!P0 BRA `(.L_x_81) ;  /* 0x0000005800588947 */ /* 0x002fea0003800000 */
.L_x_207:
[----:B------:R-:W3:Y:S02]  /*50a0*/  SYNCS.PHASECHK.TRANS64.TRYWAIT P0, [UR7+0x48], R32 ;  /* 0x00004820ff0075a7 */ /* 0x000ee40008001107 */
[----:B---3--:R-:W-:Y:S05]  /*50b0*/  @!P0 BRA `(.L_x_82) ;  /* 0x0000005800688947 */ /* 0x008fea0003800000 */
.L_x_209:
[----:B------:R-:W3:Y:S01]  /*50c0*/  SYNCS.PHASECHK.TRANS64.TRYWAIT P0, [UR7+0x50], R32 ;  /* 0x00005020ff0075a7 */ /* 0x000ee20008001107 */
[----:B-1----:R-:W-:Y:S01]  /*50d0*/  HFMA2 R0, -RZ, RZ, 0, 5.9604644775390625e-08 ;  /* 0x00000001ff007431 */ /* 0x002fe200000001ff */
[----:B---3--:R-:W-:Y:S06]  /*50e0*/  @!P0 BRA `(.L_x_83) ;  /* 0x0000005800748947 */ /* 0x008fec0003800000 */
.L_x_211:
[----:B-1----:R-:W-:Y:S02]  /*50f0*/  MOV R2, UR7 ;  /* 0x0000000700027c02 */ /* 0x002fe40008000f00 */
[----:B------:R-:W-:-:S07]  /*5100*/  SHF.L.U32 R0, R0, 0x1f, RZ ;  /* 0x0000001f00007819 */ /* 0x000fce00000006ff */
.L_x_84:
[----:B-1----:R1:W3:Y:S02]  /*5110*/  SYNCS.PHASECHK.TRANS64.TRYWAIT P0, [R2+URZ+0x58], R0 ;  /* 0x00005800020075a7 */ /* 0x0022e400080011ff */
[----:B---3--:R-:W-:Y:S05]  /*5120*/  @!P0 NANOSLEEP.SYNCS 0x989680 ;  /* 0x009896800000895d */ /* 0x008fea0003900000 */
[----:B------:R-:W3:Y:S02]  /*5130*/  @!P0 SYNCS.PHASECHK.TRANS64 P0, [R2+URZ+0x58], R0 ;  /* 0x00005800020085a7 */ /* 0x000ee400080010ff */
[----:B--23--:R-:W-:Y:S05]  /*5140*/  @P0 EXIT ;  /* 0x000000000000094d */ /* 0x00cfea0003800000 */
[----:B------:R-:W-:Y:S05]  /*5150*/  BRA `(.L_x_84) ;  /* 0xfffffffc00ec7947 */ /* 0x000fea000383ffff */
.L_x_65:
[----:B------:R-:W-:-:S06]  /*5160*/  UISETP.GE.AND UP1, UPT, UR8, 0x4, UPT ;  /* 0x000000040800788c */ /* 0x000fcc000bf26270 */
[----:B------:R-:W-:-:S13]  /*5170*/  PLOP3.LUT P0, PT, PT, PT, UP1, 0x80, 0x8 ;  /* 0x000000000008781c */ /* 0x000fda0003f0f018 */
[----:B------:R-:W-:Y:S05]  /*5180*/  @!P0 EXIT ;  /* 0x000000000000894d */ /* 0x000fea0003800000 */
[----:B------:R-:W-:Y:S01]  /*5190*/  BAR.SYNC.DEFER_BLOCKING 0x6, 0xa0 ;  /* 0x0182800000007b1d */ /* 0x000fe20000010000 */
[C---:B------:R-:W-:Y:S01]  /*51a0*/  IMAD.SHL.U32 R4, R76.reuse, 0x20, RZ ;  /* 0x000000204c047824 */ /* 0x040fe200078e00ff */
[C---:B------:R-:W-:Y:S01]  /*51b0*/  R2P PR, R76.reuse, 0x6 ;  /* 0x000000064c007804 */ /* 0x040fe20000000000 */
[C---:B------:R-:W-:Y:S01]  /*51c0*/  IMAD.SHL.U32 R68, R76.reuse, 0x4, RZ ;  /* 0x000000044c447824 */ /* 0x040fe200078e00ff */
[----:B------:R-:W-:Y:S01]  /*51d0*/  CS2R R72, SRZ ;  /* 0x0000000000487805 */ /* 0x000fe2000001ff00 */
[----:B------:R-:W-:Y:S01]  /*51e0*/  IMAD.U32 R32, R76, 0x10000, RZ ;  /* 0x000100004c207824 */ /* 0x000fe200078e00ff */
[----:B------:R-:W-:Y:S02]  /*51f0*/  UMOV UR48, 0x400 ;  /* 0x0000040000307882 */ /* 0x000fe40000000000 */
[----:B------:R-:W1:Y:S01]  /*5200*/  LDC R67, c[0x0][0x370] ;  /* 0x0000dc00ff437b82 */ /* 0x000e620000000800 */
[----:B------:R-:W-:Y:S01]  /*5210*/  ULEA UR48, UR37, UR48, 0x18 ;  /* 0x0000003025307291 */ /* 0x000fe2000f8ec0ff */
[----:B------:R-:W-:Y:S01]  /*5220*/  LOP3.LUT R3, R4, 0xe0, RZ, 0xc0, !PT ;  /* 0x000000e004037812 */ /* 0x000fe200078ec0ff */
[----:B------:R-:W-:Y:S01]  /*5230*/  IMAD.SHL.U32 R2, R76, 0x10, RZ ;  /* 0x000000104c027824 */ /* 0x000fe200078e00ff */
[----:B------:R-:W-:Y:S01]  /*5240*/  LOP3.LUT R4, R4, 0x100, RZ, 0xc0, !PT ;  /* 0x0000010004047812 */ /* 0x000fe200078ec0ff */
[----:B------:R-:W-:Y:S01]  /*5250*/  UIADD3 UR4, UPT, UPT, UR48, 0x400, URZ ;  /* 0x0000040030047890 */ /* 0x000fe2000fffe0ff */
[----:B------:R-:W-:Y:S01]  /*5260*/  LOP3.LUT R68, R3, 0x1c, R68, 0xf8, !PT ;  /* 0x0000001c03447812 */ /* 0x000fe200078ef844 */
[----:B------:R-:W-:Y:S01]  /*5270*/  IMAD.MOV.U32 R75, RZ, RZ, 0x10 ;  /* 0x00000010ff4b7424 */ /* 0x000fe200078e00ff */
[----:B------:R-:W2:Y:S01]  /*5280*/  LDC R28, c[0x0][0xb0c] ;  /* 0x0002c300ff1c7b82 */ /* 0x000ea20000000800 */
[----:B------:R-:W-:Y:S01]  /*5290*/  SHF.R.U32.HI R3, RZ, 0x2, R76 ;  /* 0x00000002ff037819 */ /* 0x000fe2000001164c */
[----:B------:R-:W-:Y:S01]  /*52a0*/  IMAD.MOV.U32 R74, RZ, RZ, 0x20 ;  /* 0x00000020ff4a7424 */ /* 0x000fe200078e00ff */
[----:B------:R-:W-:Y:S01]  /*52b0*/  LOP3.LUT R32, R32, 0x600000, RZ, 0xc0, !PT ;  /* 0x0060000020207812 */ /* 0x000fe200078ec0ff */
[----:B------:R-:W-:Y:S01]  /*52c0*/  IMAD.MOV.U32 R31, RZ, RZ, RZ ;  /* 0x000000ffff1f7224 */ /* 0x000fe200078e00ff */
[----:B------:R-:W-:Y:S01]  /*52d0*/  LOP3.LUT R2, R4, 0x600, R2, 0xf8, !PT ;  /* 0x0000060004027812 */ /* 0x000fe200078ef802 */
[----:B------:R-:W-:Y:S01]  /*52e0*/  IMAD.MOV.U32 R79, RZ, RZ, RZ ;  /* 0x000000ffff4f7224 */ /* 0x000fe200078e00ff */
[----:B------:R-:W-:Y:S01]  /*52f0*/  LOP3.LUT R68, R68, 0x4, R3, 0x78, !PT ;  /* 0x0000000444447812 */ /* 0x000fe200078e7803 */
[----:B------:R-:W4:Y:S01]  /*5300*/  LDC R65, c[0x0][0xb20] ;  /* 0x0002c800ff417b82 */ /* 0x000f220000000800 */
[----:B------:R-:W3:Y:S01]  /*5310*/  LDS R0, [UR48+0x120] ;  /* 0x00012030ff007984 */ /* 0x000ee20008000800 */
[----:B------:R-:W-:Y:S01]  /*5320*/  LOP3.LUT R76, R76, 0x60, RZ, 0xc0, !PT ;  /* 0x000000604c4c7812 */ /* 0x000fe200078ec0ff */
[----:B------:R-:W-:Y:S01]  /*5330*/  IMAD.U32 R70, RZ, RZ, UR4 ;  /* 0x00000004ff467e24 */ /* 0x000fe2000f8e00ff */
[----:B------:R-:W-:Y:S01]  /*5340*/  LOP3.LUT R68, R2, R68, RZ, 0xfc, !PT ;  /* 0x0000004402447212 */ /* 0x000fe200078efcff */
[----:B------:R-:W1:Y:S01]  /*5350*/  LDCU.64 UR52, c[0x0][0x348] ;  /* 0x00006900ff3477ac */ /* 0x000e620008000a00 */
[----:B------:R-:W-:-:S02]  /*5360*/  SEL R75, R75, 0xfffffff0, !P2 ;  /* 0xfffffff04b4b7807 */ /* 0x000fc40005000000 */
[----:B------:R-:W1:Y:S01]  /*5370*/  LDC R27, c[0x0][0xb30] ;  /* 0x0002cc00ff1b7b82 */ /* 0x000e620000000800 */
[----:B------:R-:W-:Y:S01]  /*5380*/  SEL R74, R74, 0xffffffe0, !P1 ;  /* 0xffffffe04a4a7807 */ /* 0x000fe20004800000 */
[----:B------:R-:W1:Y:S01]  /*5390*/  LDCU.64 UR38, c[0x0][0x888] ;  /* 0x00011100ff2677ac */ /* 0x000e620008000a00 */
[----:B------:R-:W1:Y:S05]  /*53a0*/  LDCU.64 UR44, c[0x0][0x890] ;  /* 0x00011200ff2c77ac */ /* 0x000e6a0008000a00 */
[----:B------:R-:W1:Y:S01]  /*53b0*/  LDC.64 R60, c[0x0][0xb10] ;  /* 0x0002c400ff3c7b82 */ /* 0x000e620000000a00 */
[----:B------:R-:W-:Y:S01]  /*53c0*/  UMOV UR49, URZ ;  /* 0x000000ff00317c82 */ /* 0x000fe20008000000 */
[----:B------:R-:W-:-:S06]  /*53d0*/  UMOV UR51, URZ ;  /* 0x000000ff00337c82 */ /* 0x000fcc0008000000 */
[----:B------:R-:W1:Y:S08]  /*53e0*/  LDC.64 R24, c[0x0][0xb18] ;  /* 0x0002c600ff187b82 */ /* 0x000e700000000a00 */
[----:B------:R-:W1:Y:S08]  /*53f0*/  LDC.64 R22, c[0x0][0xb28] ;  /* 0x0002ca00ff167b82 */ /* 0x000e700000000a00 */
[----:B------:R-:W1:Y:S01]  /*5400*/  LDC.64 R58, c[0x0][0x8b0] ;  /* 0x00022c00ff3a7b82 */ /* 0x000e620000000a00 */
[----:B---3--:R-:W-:-:S07]  /*5410*/  IMAD.IADD R32, R0, 0x1, R32 ;  /* 0x0000000100207824 */ /* 0x008fce00078e0220 */
[----:B------:R-:W3:Y:S08]  /*5420*/  LDC.64 R56, c[0x0][0x8a8] ;  /* 0x00022a00ff387b82 */ /* 0x000ef00000000a00 */
[----:B--2-4-:R-:W1:Y:S02]  /*5430*/  LDC R66, c[0x0][0x374] ;  /* 0x0000dd00ff427b82 */ /* 0x014e640000000800 */
.L_x_160:
[C---:B------:R-:W-:Y:S02]  /*5440*/  LEA R0, R79.reuse, UR48, 0x3 ;  /* 0x000000304f007c11 */ /* 0x040fe4000f8e18ff */
[----:B------:R-:W-:Y:S02]  /*5450*/  SHF.L.U32 R2, R72, 0x1f, RZ ;  /* 0x0000001f48027819 */ /* 0x000fe400000006ff */
[----:B------:R-:W-:Y:S02]  /*5460*/  LEA R16, R79, UR48, 0x4 ;  /* 0x000000304f107c11 */ /* 0x000fe4000f8e20ff */
[----:B------:R-:W2:Y:S02]  /*5470*/  SYNCS.PHASECHK.TRANS64.TRYWAIT P0, [R0+URZ+0x70], R2 ;  /* 0x00007002000075a7 */ /* 0x000ea400080011ff */
[----:B--2---:R-:W-:Y:S05]  /*5480*/  @!P0 BRA `(.L_x_85) ;  /* 0x0000005400a48947 */ /* 0x004fea0003800000 */
.L_x_212:
[----:B------:R-:W4:Y:S01]  /*5490*/  LDC.64 R10, c[0x0][0xb10] ;  /* 0x0002c400ff0a7b82 */ /* 0x000f220000000a00 */
[----:B------:R-:W3:Y:S01]  /*54a0*/  LDS.128 R16, [R16+0x100] ;  /* 0x0001000010107984 */ /* 0x000ee20000000c00 */
[----:B-1----:R-:W-:Y:S01]  /*54b0*/  ISETP.NE.AND P1, PT, R27, 0x1, PT ;  /* 0x000000011b00780c */ /* 0x002fe20003f25270 */
[----:B--2---:R-:W-:Y:S01]  /*54c0*/  VIADD R0, R0, 0x80 ;  /* 0x0000008000007836 */ /* 0x004fe20000000000 */
[----:B------:R-:W-:Y:S04]  /*54d0*/  ISETP.GE.AND P0, PT, R26, 0x1, PT ;  /* 0x000000011a00780c */ /* 0x000fe80003f06270 */
[----:B------:R-:W1:Y:S01]  /*54e0*/  LDC.64 R8, c[0x0][0xb18] ;  /* 0x0002c600ff087b82 */ /* 0x000e620000000a00 */
[----:B------:R-:W-:Y:S01]  /*54f0*/  PRMT R0, RZ, 0x654, R0 ;  /* 0x00000654ff007816 */ /* 0x000fe20000000000 */
[----:B------:R-:W-:Y:S01]  /*5500*/  @!PT LDS RZ, [RZ] ;  /* 0x00000000fffff984 */ /* 0x000fe20000000800 */
[----:B------:R-:W-:Y:S01]  /*5510*/  @!PT LDS RZ, [RZ] ;  /* 0x00000000fffff984 */ /* 0x000fe20000000800 */
[----:B------:R-:W-:Y:S01]  /*5520*/  @!PT LDS RZ, [RZ] ;  /* 0x00000000fffff984 */ /* 0x000fe20000000800 */
[----:B------:R-:W-:Y:S01]  /*5530*/  @!PT LDS RZ, [RZ] ;  /* 0x00000000fffff984 */ /* 0x000fe20000000800 */
[----:B------:R2:W-:Y:S06]  /*5540*/  MEMBAR.ALL.CTA ;  /* 0x0000000000007992 */ /* 0x0005ec0000008000 */
[----:B--2---:R-:W2:Y:S01]  /*5550*/  FENCE.VIEW.ASYNC.S ;  /* 0x00000000000073c6 */ /* 0x004ea20000000000 */
[----:B------:R-:W1:Y:S08]  /*5560*/  @!P1 LDC R12, c[0x0][0xb20] ;  /* 0x0002c800ff0c9b82 */ /* 0x000e700000000800 */
[----:B------:R-:W1:Y:S01]  /*5570*/  @!P1 LDC R7, c[0x0][0xb0c] ;  /* 0x0002c300ff079b82 */ /* 0x000e620000000800 */
[----:B--2---:R2:W-:Y:S01]  /*5580*/  SYNCS.ARRIVE.TRANS64.RED.A1T0 RZ, [R0+URZ], RZ ;  /* 0x000000ff00ff79a7 */ /* 0x0045e200081004ff */
[----:B---3--:R-:W-:Y:S04]  /*5590*/  LOP3.LUT P4, RZ, R18, 0x1, RZ, 0xc0, !PT ;  /* 0x0000000112ff7812 */ /* 0x008fe8000788c0ff */
[----:B------:R-:W-:Y:S09]  /*55a0*/  P2R R77, PR, RZ, 0x10 ;  /* 0x00000010ff4d7803 */ /* 0x000ff20000000000 */
[----:B------:R-:W-:Y:S02]  /*55b0*/  @P4 MOV R30, R16 ;  /* 0x00000010001e4202 */ /* 0x000fe40000000f00 */
[----:B------:R-:W-:Y:S01]  /*55c0*/  @P4 LOP3.LUT R29, R17, 0xffff, RZ, 0xc0, !PT ;  /* 0x0000ffff111d4812 */ /* 0x000fe200078ec0ff */
[----:B--2-4-:R-:W-:Y:S06]  /*55d0*/  @!P0 BRA `(.L_x_86) ;  /* 0x0000000000a48947 */ /* 0x014fec0003800000 */
[----:B------:R-:W-:Y:S01]  /*55e0*/  IMAD.HI.U32 R0, R66, R25, RZ ;  /* 0x0000001942007227 */ /* 0x000fe200078e00ff */
[----:B------:R-:W-:Y:S02]  /*55f0*/  ISETP.NE.AND P0, PT, R24, 0x1, PT ;  /* 0x000000011800780c */ /* 0x000fe40003f05270 */
[----:B------:R-:W-:Y:S01]  /*5600*/  ISETP.NE.AND P2, PT, R26, 0x1, PT ;  /* 0x000000011a00780c */ /* 0x000fe20003f45270 */
[----:B------:R-:W-:Y:S01]  /*5610*/  IMAD.HI.U32 R4, R67, R60, RZ ;  /* 0x0000003c43047227 */ /* 0x000fe200078e00ff */
[----:B------:R-:W-:Y:S02]  /*5620*/  SHF.R.U32.HI R0, RZ, R65, R0 ;  /* 0x00000041ff007219 */ /* 0x000fe40000011600 */
[----:B------:R-:W-:Y:S01]  /*5630*/  ISETP.NE.AND P3, PT, R28, 0x1, PT ;  /* 0x000000011c00780c */ /* 0x000fe20003f65270 */
[----:B------:R-:W-:Y:S01]  /*5640*/  IMAD.HI.U32 R6, R29, R25, RZ ;  /* 0x000000191d067227 */ /* 0x000fe200078e00ff */
[-C--:B------:R-:W-:Y:S02]  /*5650*/  SHF.R.U32.HI R4, RZ, R61.reuse, R4 ;  /* 0x0000003dff047219 */ /* 0x080fe40000011604 */
[----:B------:R-:W-:Y:S01]  /*5660*/  SEL R0, R66, R0, !P0 ;  /* 0x0000000042007207 */ /* 0x000fe20004000000 */
[----:B------:R-:W-:Y:S01]  /*5670*/  IMAD.HI.U32 R5, R30, R60, RZ ;  /* 0x0000003c1e057227 */ /* 0x000fe200078e00ff */
[----:B------:R-:W-:Y:S03]  /*5680*/  SEL R4, R67, R4, !P3 ;  /* 0x0000000443047207 */ /* 0x000fe60005800000 */
[-C--:B------:R-:W-:Y:S01]  /*5690*/  IMAD.HI.U32 R3, R0, R22.reuse, RZ ;  /* 0x0000001600037227 */ /* 0x080fe200078e00ff */
[----:B------:R-:W-:Y:S03]  /*56a0*/  SHF.R.U32.HI R5, RZ, R61, R5 ;  /* 0x0000003dff057219 */ /* 0x000fe60000011605 */
[----:B------:R-:W-:Y:S01]  /*56b0*/  IMAD.HI.U32 R2, R4, R22, RZ ;  /* 0x0000001604027227 */ /* 0x000fe200078e00ff */
[----:B------:R-:W-:Y:S02]  /*56c0*/  @P2 SHF.R.U32.HI R0, RZ, R23, R3 ;  /* 0x00000017ff002219 */ /* 0x000fe40000011603 */
[----:B------:R-:W-:Y:S02]  /*56d0*/  SHF.R.U32.HI R3, RZ, R65, R6 ;  /* 0x00000041ff037219 */ /* 0x000fe40000011606 */
[----:B------:R-:W-:Y:S01]  /*56e0*/  @P2 SHF.R.U32.HI R4, RZ, R23, R2 ;  /* 0x00000017ff042219 */ /* 0x000fe20000011602 */
[----:B------:R-:W-:Y:S01]  /*56f0*/  IMAD R0, R26, R0, RZ ;  /* 0x000000001a007224 */ /* 0x000fe200078e02ff */
[----:B------:R-:W-:Y:S02]  /*5700*/  SEL R3, R29, R3, !P0 ;  /* 0x000000031d037207 */ /* 0x000fe40004000000 */
[----:B------:R-:W-:Y:S01]  /*5710*/  SEL R2, R30, R5, !P3 ;  /* 0x000000051e027207 */ /* 0x000fe20005800000 */
[----:B------:R-:W-:Y:S01]  /*5720*/  IMAD R5, R26, R4, RZ ;  /* 0x000000041a057224 */ /* 0x000fe200078e02ff */
[C---:B------:R-:W-:Y:S01]  /*5730*/  ISETP.GE.AND P0, PT, R3.reuse, R0, PT ;  /* 0x000000000300720c */ /* 0x040fe20003f06270 */
[C---:B------:R-:W-:Y:S03]  /*5740*/  IMAD.HI.U32 R0, R3.reuse, R22, RZ ;  /* 0x0000001603007227 */ /* 0x040fe600078e00ff */
[C---:B------:R-:W-:Y:S02]  /*5750*/  ISETP.GE.OR P0, PT, R2.reuse, R5, P0 ;  /* 0x000000050200720c */ /* 0x040fe40000706670 */
[----:B------:R-:W-:Y:S04]  /*5760*/  SHF.R.U32.HI R0, RZ, R23, R0 ;  /* 0x00000017ff007219 */ /* 0x000fe80000011600 */
[C---:B------:R-:W-:Y:S05]  /*5770*/  SEL R6, R3.reuse, R0, !P2 ;  /* 0x0000000003067207 */ /* 0x040fea0005000000 */
        /* <DEDUP_REMOVED lines=14> */
[----:B------:R-:W-:Y:S07]  /*5860*/  IMAD R29, R3, R24, R29 ;  /* 0x00000018031d7224 */ /* 0x000fee00078e021d */
.L_x_86:
[----:B-1----:R-:W-:Y:S01]  /*5870*/  @!P1 ISETP.NE.AND P0, PT, R8, 0x1, PT ;  /* 0x000000010800980c */ /* 0x002fe20003f05270 */
[----:B------:R-:W-:Y:S01]  /*5880*/  @!P1 IMAD.HI.U32 R2, R29, R9, RZ ;  /* 0x000000091d029227 */ /* 0x000fe200078e00ff */
[----:B------:R-:W-:Y:S01]  /*5890*/  R2UR UR42, R15 ;  /* 0x000000000f2a72ca */ /* 0x000fe200000e0000 */
[----:B------:R-:W-:Y:S01]  /*58a0*/  BSSY.RECONVERGENT B6, `(.L_x_87) ;  /* 0x0000031000067945 */ /* 0x000fe20003800200 */
[----:B------:R-:W-:Y:S01]  /*58b0*/  R2UR UR41, R14 ;  /* 0x000000000e2972ca */ /* 0x000fe200000e0000 */
[----:B------:R-:W-:Y:S01]  /*58c0*/  @!P1 IMAD.HI.U32 R0, R30, R10, RZ ;  /* 0x0000000a1e009227 */ /* 0x000fe200078e00ff */
[----:B------:R-:W-:Y:S02]  /*58d0*/  @!P1 SHF.R.U32.HI R2, RZ, R12, R2 ;  /* 0x0000000cff029219 */ /* 0x000fe40000011602 */
[----:B------:R-:W-:Y:S01]  /*58e0*/  @!P1 ISETP.NE.AND P2, PT, R7, 0x1, PT ;  /* 0x000000010700980c */ /* 0x000fe20003f45270 */
[----:B------:R-:W-:Y:S01]  /*58f0*/  VIADD R79, R79, 0x1 ;  /* 0x000000014f4f7836 */ /* 0x000fe20000000000 */
[----:B------:R-:W-:Y:S02]  /*5900*/  @!P1 SEL R2, R29, R2, !P0 ;  /* 0x000000021d029207 */ /* 0x000fe40004000000 */
[----:B------:R-:W-:Y:S02]  /*5910*/  @!P1 SHF.R.U32.HI R0, RZ, R11, R0 ;  /* 0x0000000bff009219 */ /* 0x000fe40000011600 */
[----:B------:R-:W-:Y:S01]  /*5920*/  LOP3.LUT P0, RZ, R70, 0x3f0, RZ, 0xc0, !PT ;  /* 0x000003f046ff7812 */ /* 0x000fe2000780c0ff */
[----:B------:R-:W-:Y:S01]  /*5930*/  USHF.L.U32 UR42, UR42, 0x6, URZ ;  /* 0x000000062a2a7899 */ /* 0x000fe200080006ff */
[----:B------:R-:W-:Y:S01]  /*5940*/  @!P1 SEL R3, R30, R0, !P2 ;  /* 0x000000001e039207 */ /* 0x000fe20005000000 */
[----:B------:R-:W-:Y:S01]  /*5950*/  USHF.L.U32 UR41, UR41, 0x8, URZ ;  /* 0x0000000829297899 */ /* 0x000fe200080006ff */
[----:B------:R-:W-:Y:S03]  /*5960*/  @P4 SHF.R.U32.HI R71, RZ, 0x10, R17 ;  /* 0x00000010ff474819 */ /* 0x000fe60000011611 */
[----:B------:R-:W-:Y:S02]  /*5970*/  @!P1 IMAD.IADD R0, R2, 0x1, -R3 ;  /* 0x0000000102009824 */ /* 0x000fe400078e0a03 */
[----:B------:R-:W-:Y:S02]  /*5980*/  @!P1 IMAD.IADD R2, R3, 0x1, -R2 ;  /* 0x0000000103029824 */ /* 0x000fe400078e0a02 */
[----:B------:R-:W-:Y:S02]  /*5990*/  @!P1 IMAD R30, R0, R7, R30 ;  /* 0x00000007001e9224 */ /* 0x000fe400078e021e */
[----:B------:R-:W-:Y:S01]  /*59a0*/  @!P1 IMAD R29, R2, R8, R29 ;  /* 0x00000008021d9224 */ /* 0x000fe200078e021d */
[----:B------:R-:W-:Y:S06]  /*59b0*/  @!P0 BRA `(.L_x_88) ;  /* 0x00000000007c8947 */ /* 0x000fec0003800000 */
[----:B------:R-:W1:Y:S01]  /*59c0*/  LDCU.64 UR8, c[0x4][0x80] ;  /* 0x01001000ff0877ac */ /* 0x000e620008000a00 */
[----:B------:R-:W-:Y:S01]  /*59d0*/  MOV R2, 0x0 ;  /* 0x0000000000027802 */ /* 0x000fe20000000f00 */
[----:B------:R-:W-:Y:S02]  /*59e0*/  HFMA2 R12, -RZ, RZ, 0, 5.9604644775390625e-08 ;  /* 0x00000001ff0c7431 */ /* 0x000fe400000001ff */
[----:B------:R-:W-:Y:S01]  /*59f0*/  IMAD.MOV.U32 R8, RZ, RZ, 0x70 ;  /* 0x00000070ff087424 */ /* 0x000fe200078e00ff */
[----:B------:R2:W3:Y:S01]  /*5a00*/  LDC.64 R14, c[0x4][R2] ;  /* 0x01000000020e7b82 */ /* 0x0004e20000000a00 */
[----:B------:R-:W4:Y:S01]  /*5a10*/  LDCU.64 UR6, c[0x4][0x88] ;  /* 0x01001100ff0677ac */ /* 0x000f220008000a00 */
[----:B------:R-:W-:Y:S01]  /*5a20*/  IMAD.MOV.U32 R13, RZ, RZ, RZ ;  /* 0x000000ffff0d7224 */ /* 0x000fe200078e00ff */
[----:B------:R-:W2:Y:S01]  /*5a30*/  LDCU.64 UR4, c[0x4][0x8] ;  /* 0x01000100ff0477ac */ /* 0x000ea20008000a00 */
[----:B-1----:R-:W-:Y:S01]  /*5a40*/  MOV R5, UR9 ;  /* 0x0000000900057c02 */ /* 0x002fe20008000f00 */
[----:B------:R-:W-:Y:S01]  /*5a50*/  IMAD.U32 R4, RZ, RZ, UR8 ;  /* 0x00000008ff047e24 */ /* 0x000fe2000f8e00ff */
[----:B----4-:R-:W-:Y:S01]  /*5a60*/  MOV R7, UR7 ;  /* 0x0000000700077c02 */ /* 0x010fe20008000f00 */
[----:B------:R-:W-:Y:S01]  /*5a70*/  IMAD.U32 R6, RZ, RZ, UR6 ;  /* 0x00000006ff067e24 */ /* 0x000fe2000f8e00ff */
[----:B--2---:R-:W-:Y:S01]  /*5a80*/  MOV R11, UR5 ;  /* 0x00000005000b7c02 */ /* 0x004fe20008000f00 */
[----:B------:R-:W-:Y:S02]  /*5a90*/  IMAD.U32 R10, RZ, RZ, UR4 ;  /* 0x00000004ff0a7e24 */ /* 0x000fe4000f8e00ff */
[----:B------:R-:W-:Y:S07]  /*5aa0*/  LEPC R20, `(.L_x_89) ;  /* 0x000000001014794e */ /* 0x000fee0000000000 */
[----:B---3-5:R-:W-:Y:S05]  /*5ab0*/  CALL.ABS.NOINC R14 ;  /* 0x000000000e007343 */ /* 0x028fea0003c00000 */
.L_x_89:
[----:B------:R-:W1:Y:S01]  /*5ac0*/  LDCU.64 UR8, c[0x4][0x80] ;  /* 0x01001000ff0877ac */ /* 0x000e620008000a00 */
[----:B------:R-:W2:Y:S01]  /*5ad0*/  LDC.64 R2, c[0x4][R2] ;  /* 0x0100000002027b82 */ /* 0x000ea20000000a00 */
[----:B------:R-:W-:Y:S02]  /*5ae0*/  HFMA2 R12, -RZ, RZ, 0, 5.9604644775390625e-08 ;  /* 0x00000001ff0c7431 */ /* 0x000fe400000001ff */
[----:B------:R-:W-:Y:S02]  /*5af0*/  IMAD.MOV.U32 R8, RZ, RZ, 0x70 ;  /* 0x00000070ff087424 */ /* 0x000fe400078e00ff */
[----:B------:R-:W-:Y:S01]  /*5b00*/  IMAD.MOV.U32 R13, RZ, RZ, RZ ;  /* 0x000000ffff0d7224 */ /* 0x000fe200078e00ff */
[----:B------:R-:W3:Y:S01]  /*5b10*/  LDCU.64 UR6, c[0x4][0x88] ;  /* 0x01001100ff0677ac */ /* 0x000ee20008000a00 */
[----:B------:R-:W4:Y:S01]  /*5b20*/  LDCU.64 UR4, c[0x4][0x8] ;  /* 0x01000100ff0477ac */ /* 0x000f220008000a00 */
[----:B-1----:R-:W-:Y:S02]  /*5b30*/  MOV R4, UR8 ;  /* 0x0000000800047c02 */ /* 0x002fe40008000f00 */
[----:B------:R-:W-:Y:S02]  /*5b40*/  MOV R5, UR9 ;  /* 0x0000000900057c02 */ /* 0x000fe40008000f00 */
[----:B---3--:R-:W-:Y:S01]  /*5b50*/  MOV R7, UR7 ;  /* 0x0000000700077c02 */ /* 0x008fe20008000f00 */
[----:B------:R-:W-:Y:S01]  /*5b60*/  IMAD.U32 R6, RZ, RZ, UR6 ;  /* 0x00000006ff067e24 */ /* 0x000fe2000f8e00ff */
[----:B----4-:R-:W-:Y:S01]  /*5b70*/  MOV R11, UR5 ;  /* 0x00000005000b7c02 */ /* 0x010fe20008000f00 */
[----:B------:R-:W-:Y:S02]  /*5b80*/  IMAD.U32 R10, RZ, RZ, UR4 ;  /* 0x00000004ff0a7e24 */ /* 0x000fe4000f8e00ff */
[----:B------:R-:W-:Y:S07]  /*5b90*/  LEPC R20, `(.L_x_88) ;  /* 0x000000001014794e */ /* 0x000fee0000000000 */
[----:B--2---:R-:W-:Y:S05]  /*5ba0*/  CALL.ABS.NOINC R2 ;  /* 0x0000000002007343 */ /* 0x004fea0003c00000 */
.L_x_88:
[----:B------:R-:W-:Y:S05]  /*5bb0*/  BSYNC.RECONVERGENT B6 ;  /* 0x0000000000067941 */ /* 0x000fea0003800200 */
.L_x_87:
[----:B------:R-:W-:Y:S01]  /*5bc0*/  ISETP.NE.U32.AND P4, PT, R58, RZ, PT ;  /* 0x000000ff3a00720c */ /* 0x000fe20003f85070 */
[----:B------:R-:W-:Y:S01]  /*5bd0*/  UISETP.NE.AND UP2, UPT, UR50, URZ, UPT ;  /* 0x000000ff3200728c */ /* 0x000fe2000bf45270 */
[----:B------:R-:W-:Y:S01]  /*5be0*/  ISETP.NE.U32.AND P2, PT, RZ, UR38, PT ;  /* 0x00000026ff007c0c */ /* 0x000fe2000bf45070 */
[----:B------:R-:W-:Y:S01]  /*5bf0*/  UISETP.NE.U32.AND UP1, UPT, UR44, URZ, UPT ;  /* 0x000000ff2c00728c */ /* 0x000fe2000bf25070 */
[----:B------:R-:W-:Y:S01]  /*5c00*/  ISETP.NE.AND.EX P4, PT, R59, RZ, PT, P4 ;  /* 0x000000ff3b00720c */ /* 0x000fe20003f85340 */
[----:B------:R-:W-:Y:S01]  /*5c10*/  UPLOP3.LUT UP0, UPT, UPT, UPT, UPT, 0x40, 0x4 ;  /* 0x000000000004789c */ /* 0x000fe20003f0e870 */
[----:B------:R-:W-:Y:S01]  /*5c20*/  ISETP.NE.AND.EX P2, PT, RZ, UR39, PT, P2 ;  /* 0x00000027ff007c0c */ /* 0x000fe2000bf45320 */
[----:B------:R-:W-:Y:S01]  /*5c30*/  UISETP.NE.AND.EX UP1, UPT, UR45, URZ, UPT, UP1 ;  /* 0x000000ff2d00728c */ /* 0x000fe2000bf25310 */
[----:B------:R-:W-:Y:S04]  /*5c40*/  PLOP3.LUT P1, PT, PT, PT, UP2, 0x80, 0x8 ;  /* 0x000000000008781c */ /* 0x000fe80003f2f028 */
[----:B------:R-:W-:Y:S06]  /*5c50*/  @UP2 UPLOP3.LUT UP0, UPT, UPT, UPT, UP1, 0x80, 0x8 ;  /* 0x000000000008289c */ /* 0x000fec0003f0f010 */
[----:B------:R-:W-:Y:S01]  /*5c60*/  PLOP3.LUT P0, PT, PT, PT, UP0, 0x80, 0x8 ;  /* 0x000000000008781c */ /* 0x000fe20003f0f008 */
[----:B------:R-:W-:Y:S01]  /*5c70*/  @!UPT UIADD3 URZ, UPT, UPT, URZ, URZ, URZ ;  /* 0x000000fffffff290 */ /* 0x000fe2000fffe0ff */
[----:B------:R-:W-:Y:S11]  /*5c80*/  BRA.U !UP1, `(.L_x_90) ;  /* 0x0000000109387547 */ /* 0x000ff6000b800000 */
[----:B------:R-:W-:Y:S01]  /*5c90*/  UISETP.NE.U32.AND UP0, UPT, UR38, URZ, UPT ;  /* 0x000000ff2600728c */ /* 0x000fe2000bf05070 */
[----:B------:R-:W-:Y:S02]  /*5ca0*/  HFMA2 R0, -RZ, RZ, 0, 5.9604644775390625e-08 ;  /* 0x00000001ff007431 */ /* 0x000fe400000001ff */
[----:B------:R-:W-:Y:S01]  /*5cb0*/  IMAD.MOV.U32 R64, RZ, RZ, 0x1 ;  /* 0x00000001ff407424 */ /* 0x000fe200078e00ff */
[----:B------:R-:W-:Y:S06]  /*5cc0*/  UISETP.NE.AND.EX UP0, UPT, UR39, URZ, UPT, UP0 ;  /* 0x000000ff2700728c */ /* 0x000fec000bf05300 */
[----:B------:R-:W-:Y:S05]  /*5cd0*/  PLOP3.LUT P3, PT, PT, PT, UP0, 0x80, 0x8 ;  /* 0x000000000008781c */ /* 0x000fea0003f6f008 */
[----:B------:R-:W1:Y:S01]  /*5ce0*/  @UP0 LDCU.64 UR6, c[0x0][0x888] ;  /* 0x00011100ff0607ac */ /* 0x000e620008000a00 */
[----:B------:R-:W-:Y:S07]  /*5cf0*/  @UP0 UIMAD UR4, UR36, UR44, URZ ;  /* 0x0000002c240402a4 */ /* 0x000fee000f8e02ff */
[----:B------:R-:W-:Y:S01]  /*5d00*/  @!P3 PRMT R64, R0, 0x7610, R64 ;  /* 0x000076100040b816 */ /* 0x000fe20000000040 */
[----:B-1----:R-:W-:Y:S03]  /*5d10*/  @UP0 UIMAD.WIDE UR6, UR4, 0x4, UR6 ;  /* 0x00000004040608a5 */ /* 0x002fe6000f8e0206 */
[----:B------:R-:W1:Y:S03]  /*5d20*/  @!UP0 LDCU UR4, c[0x0][0x880] ;  /* 0x00011000ff0487ac */ /* 0x000e660008000800 */
[----:B------:R-:W-:Y:S01]  /*5d30*/  IMAD.U32 R2, RZ, RZ, UR6 ;  /* 0x00000006ff027e24 */ /* 0x000fe2000f8e00ff */
[----:B------:R-:W-:Y:S05]  /*5d40*/  MOV R3, UR7 ;  /* 0x0000000700037c02 */ /* 0x000fea0008000f00 */
[----:B-----5:R2:W5:Y:S02]  /*5d50*/  @P3 LDG.E R35, desc[UR46][R2.64] ;  /* 0x0000002e02233981 */ /* 0x020564000c1e1900 */
[----:B-12---:R-:W-:Y:S02]  /*5d60*/  @!P3 IMAD.U32 R35, RZ, RZ, UR4 ;  /* 0x00000004ff23be24 */ /* 0x006fe4000f8e00ff */
.L_x_90:
[----:B------:R-:W-:Y:S05]  /*5d70*/  @!P4 BRA `(.L_x_91) ;  /* 0x000000000020c947 */ /* 0x000fea0003800000 */
[----:B------:R-:W-:Y:S04]  /*5d80*/  ISETP.NE.U32.AND P3, PT, R56, RZ, PT ;  /* 0x000000ff3800720c */ /* 0x000fe80003f65070 */
[----:B------:R-:W-:Y:S11]  /*5d90*/  ISETP.NE.AND.EX P3, PT, R57, RZ, PT, P3 ;  /* 0x000000ff3900720c */ /* 0x000ff60003f65330 */
[----:B------:R-:W-:Y:S02]  /*5da0*/  @!UPT UIADD3 URZ, UPT, UPT, URZ, URZ, URZ ;  /* 0x000000fffffff290 */ /* 0x000fe4000fffe0ff */
[----:B------:R-:W1:Y:S01]  /*5db0*/  @P3 LDC.64 R2, c[0x0][0x8a8] ;  /* 0x00022a00ff023b82 */ /* 0x000e620000000a00 */
[----:B------:R-:W-:Y:S04]  /*5dc0*/  @P3 IMAD R0, R58, UR36, RZ ;  /* 0x000000243a003c24 */ /* 0x000fe8000f8e02ff */
[----:B-1----:R-:W-:Y:S05]  /*5dd0*/  @P3 IMAD.WIDE R2, R0, 0x4, R2 ;  /* 0x0000000400023825 */ /* 0x002fea00078e0202 */
[----:B-----5:R1:W5:Y:S02]  /*5de0*/  @P3 LDG.E R33, desc[UR46][R2.64] ;  /* 0x0000002e02213981 */ /* 0x020364000c1e1900 */
[----:B-1----:R-:W2:Y:S02]  /*5df0*/  @!P3 LDC R33, c[0x0][0x8a0] ;  /* 0x00022800ff21bb82 */ /* 0x002ea40000000800 */
.L_x_91:
[----:B-----5:R-:W-:Y:S01]  /*5e00*/  FSETP.NEU.AND P3, PT, R35, RZ, PT ;  /* 0x000000ff2300720b */ /* 0x020fe20003f6d000 */
[----:B------:R-:W-:Y:S01]  /*5e10*/  IMAD.SHL.U32 R88, R68, 0x4, RZ ;  /* 0x0000000444587824 */ /* 0x000fe200078e00ff */
[----:B------:R-:W-:Y:S01]  /*5e20*/  SEL R4, RZ, 0xffffffff, P2 ;  /* 0xffffffffff047807 */ /* 0x000fe20001000000 */
[----:B------:R-:W-:Y:S01]  /*5e30*/  BSSY B1, `(.L_x_92) ;  /* 0x0000042000017945 */ /* 0x000fe20003800000 */
[----:B------:R-:W-:Y:S01]  /*5e40*/  @P1 LOP3.LUT P2, RZ, R64, 0xff, RZ, 0xc0, !PT ;  /* 0x000000ff40ff1812 */ /* 0x000fe2000784c0ff */
[----:B------:R-:W-:Y:S01]  /*5e50*/  VIADD R83, R88, UR48 ;  /* 0x0000003058537c36 */ /* 0x000fe20008000000 */
[----:B------:R-:W-:Y:S01]  /*5e60*/  @P1 SEL R0, RZ, 0xffffffff, P3 ;  /* 0xffffffffff001807 */ /* 0x000fe20001800000 */
[----:B------:R-:W-:Y:S01]  /*5e70*/  IMAD.MOV.U32 R89, RZ, RZ, 0x1 ;  /* 0x00000001ff597424 */ /* 0x000fe200078e00ff */
[----:B------:R-:W-:Y:S01]  /*5e80*/  LEA R85, R31, UR48, 0x3 ;  /* 0x000000301f557c11 */ /* 0x000fe2000f8e18ff */
[----:B------:R-:W-:Y:S01]  /*5e90*/  IMAD.MOV.U32 R87, RZ, RZ, RZ ;  /* 0x000000ffff577224 */ /* 0x000fe200078e00ff */
[----:B------:R-:W-:Y:S02]  /*5ea0*/  @P0 SEL R0, R4, R0, !P2 ;  /* 0x0000000004000207 */ /* 0x000fe40005000000 */
[----:B------:R-:W-:Y:S02]  /*5eb0*/  CS2R R54, SRZ ;  /* 0x0000000000367805 */ /* 0x000fe4000001ff00 */
[----:B------:R-:W-:Y:S02]  /*5ec0*/  SHF.L.U32 R2, R73, 0x1f, RZ ;  /* 0x0000001f49027819 */ /* 0x000fe400000006ff */
[----:B------:R-:W-:Y:S02]  /*5ed0*/  CS2R R52, SRZ ;  /* 0x0000000000347805 */ /* 0x000fe4000001ff00 */
[----:B------:R-:W-:Y:S02]  /*5ee0*/  @P1 LOP3.LUT R0, R0, 0x1, RZ, 0xc0, !PT ;  /* 0x0000000100001812 */ /* 0x000fe400078ec0ff */
[----:B------:R-:W-:Y:S02]  /*5ef0*/  CS2R R50, SRZ ;  /* 0x0000000000327805 */ /* 0x000fe4000001ff00 */
[----:B------:R-:W-:Y:S02]  /*5f00*/  PLOP3.LUT P2, PT, PT, PT, UP1, 0x80, 0x8 ;  /* 0x000000000008781c */ /* 0x000fe40003f4f018 */
[----:B------:R-:W-:Y:S02]  /*5f10*/  CS2R R48, SRZ ;  /* 0x0000000000307805 */ /* 0x000fe4000001ff00 */
[----:B------:R-:W-:Y:S02]  /*5f20*/  ISETP.NE.U32.OR P6, PT, R0, 0x1, !P1 ;  /* 0x000000010000780c */ /* 0x000fe40004fc5470 */
[----:B------:R-:W-:Y:S02]  /*5f30*/  CS2R R46, SRZ ;  /* 0x00000000002e7805 */ /* 0x000fe4000001ff00 */
[----:B------:R-:W-:Y:S02]  /*5f40*/  LEA.HI R34, R31, R31, RZ, 0x1 ;  /* 0x0000001f1f227211 */ /* 0x000fe400078f08ff */
[----:B------:R-:W-:Y:S02]  /*5f50*/  CS2R R44, SRZ ;  /* 0x00000000002c7805 */ /* 0x000fe4000001ff00 */
[----:B------:R-:W-:Y:S02]  /*5f60*/  LOP3.LUT P4, R78, R64, 0xff, RZ, 0xc0, !PT ;  /* 0x000000ff404e7812 */ /* 0x000fe4000788c0ff */
[----:B------:R-:W-:Y:S02]  /*5f70*/  CS2R R42, SRZ ;  /* 0x00000000002a7805 */ /* 0x000fe4000001ff00 */
[----:B------:R-:W-:Y:S02]  /*5f80*/  SEL R3, RZ, 0xffffffff, P3 ;  /* 0xffffffffff037807 */ /* 0x000fe40001800000 */
[----:B------:R-:W-:Y:S02]  /*5f90*/  CS2R R40, SRZ ;  /* 0x0000000000287805 */ /* 0x000fe4000001ff00 */
[----:B------:R-:W-:Y:S01]  /*5fa0*/  P2R R80, PR, RZ, 0x40 ;  /* 0x00000040ff507803 */ /* 0x000fe20000000000 */
[----:B------:R-:W-:Y:S01]  /*5fb0*/  VIADD R82, R83, 0x400 ;  /* 0x0000040053527836 */ /* 0x000fe20000000000 */
[----:B------:R-:W-:Y:S01]  /*5fc0*/  @P2 SEL R3, R4, R3, !P4 ;  /* 0x0000000304032207 */ /* 0x000fe20006000000 */
[----:B------:R-:W-:Y:S01]  /*5fd0*/  IMAD.IADD R81, R74, 0x1, R83 ;  /* 0x000000014a517824 */ /* 0x000fe200078e0253 */
[----:B------:R-:W-:Y:S02]  /*5fe0*/  @P6 SHF.L.U32 R0, RZ, 0x1f, RZ ;  /* 0x0000001fff006819 */ /* 0x000fe400000006ff */
[----:B------:R-:W-:Y:S02]  /*5ff0*/  LOP3.LUT R3, R3, 0x1, RZ, 0xc0, !PT ;  /* 0x0000000103037812 */ /* 0x000fe400078ec0ff */
[----:B------:R1:W3:Y:S02]  /*6000*/  @P6 SYNCS.PHASECHK.TRANS64.TRYWAIT P1, [UR48+0x20], R0 ;  /* 0x00002000ff0065a7 */ /* 0x0002e40008021130 */
[----:B------:R-:W-:Y:S04]  /*6010*/  ISETP.NE.U32.AND P5, PT, R3, 0x1, PT ;  /* 0x000000010300780c */ /* 0x000fe80003fa5070 */
[----:B------:R-:W-:Y:S01]  /*6020*/  P2R R90, PR, RZ, 0x20 ;  /* 0x00000020ff5a7803 */ /* 0x000fe20000000000 */
[----:B------:R4:W2:Y:S01]  /*6030*/  SYNCS.PHASECHK.TRANS64.TRYWAIT P0, [R85+URZ+0x90], R2 ;  /* 0x00009002550075a7 */ /* 0x0008a200080011ff */
[C---:B-1----:R-:W-:Y:S01]  /*6040*/  IMAD.SHL.U32 R0, R34.reuse, 0x80, RZ ;  /* 0x0000008022007824 */ /* 0x042fe200078e00ff */
[----:B------:R-:W-:Y:S04]  /*6050*/  LOP3.LUT R34, R34, 0xffe, RZ, 0xc0, !PT ;  /* 0x00000ffe22227812 */ /* 0x000fe800078ec0ff */
[----:B------:R-:W-:Y:S01]  /*6060*/  LOP3.LUT R0, R0, 0xffffff00, RZ, 0xc0, !PT ;  /* 0xffffff0000007812 */ /* 0x000fe200078ec0ff */
[----:B------:R-:W-:Y:S04]  /*6070*/  IMAD.IADD R34, R31, 0x1, -R34 ;  /* 0x000000011f227824 */ /* 0x000fe800078e0a22 */
[----:B------:R-:W-:Y:S04]  /*6080*/  IMAD.IADD R0, R32, 0x1, R0 ;  /* 0x0000000120007824 */ /* 0x000fe800078e0200 */
[----:B------:R-:W-:Y:S01]  /*6090*/  IMAD R34, R34, 0x100000, R0 ;  /* 0x0010000022227824 */ /* 0x000fe200078e0200 */
[----:B---3--:R-:W-:Y:S01]  /*60a0*/  @P6 SEL R89, RZ, 0x1, !P1 ;  /* 0x00000001ff596807 */ /* 0x008fe20004800000 */
[----:B----4-:R-:W-:Y:S06]  /*60b0*/  @!P6 BRA `(.L_x_93) ;  /* 0x000000000064e947 */ /* 0x010fec0003800000 */
[----:B------:R-:W-:Y:S01]  /*60c0*/  @P5 IMAD R5, R75, 0x4, R82 ;  /* 0x000000044b055824 */ /* 0x000fe200078e0252 */
[----:B------:R-:W-:Y:S01]  /*60d0*/  ISETP.NE.AND P1, PT, R89, RZ, PT ;  /* 0x000000ff5900720c */ /* 0x000fe20003f25270 */
[----:B------:R-:W-:Y:S01]  /*60e0*/  IMAD.MOV.U32 R54, RZ, RZ, RZ ;  /* 0x000000ffff367224 */ /* 0x000fe200078e00ff */
[----:B------:R-:W-:Y:S01]  /*60f0*/  BSSY B0, `(.L_x_94) ;  /* 0x000000d000007945 */ /* 0x000fe20003800000 */
[----:B------:R-:W-:Y:S01]  /*6100*/  @P5 IMAD.IADD R4, R74, 0x1, R5 ;  /* 0x000000014a045824 */ /* 0x000fe200078e0205 */
[----:B------:R-:W-:Y:S02]  /*6110*/  CS2R R50, SRZ ;  /* 0x0000000000327805 */ /* 0x000fe4000001ff00 */
[----:B------:R-:W-:Y:S02]  /*6120*/  CS2R R48, SRZ ;  /* 0x0000000000307805 */ /* 0x000fe4000001ff00 */
[----:B------:R-:W-:Y:S02]  /*6130*/  CS2R R52, SRZ ;  /* 0x0000000000347805 */ /* 0x000fe4000001ff00 */
[----:B------:R-:W-:Y:S02]  /*6140*/  CS2R R42, SRZ ;  /* 0x00000000002a7805 */ /* 0x000fe4000001ff00 */
[----:B------:R-:W-:Y:S02]  /*6150*/  CS2R R40, SRZ ;  /* 0x0000000000287805 */ /* 0x000fe4000001ff00 */
[----:B------:R-:W-:Y:S02]  /*6160*/  CS2R R46, SRZ ;  /* 0x00000000002e7805 */ /* 0x000fe4000001ff00 */
[----:B------:R-:W-:Y:S01]  /*6170*/  CS2R R44, SRZ ;  /* 0x00000000002c7805 */ /* 0x000fe2000001ff00 */
[----:B------:R-:W-:Y:S06]  /*6180*/  @P1 BRA `(.L_x_95) ;  /* 0x00000000000c1947 */ /* 0x000fec0003800000 */
[----:B------:R-:W-:Y:S04]  /*6190*/  SHF.L.U32 R3, RZ, 0x1f, RZ ;  /* 0x0000001fff037819 */ /* 0x000fe800000006ff */
[----:B------:R-:W1:Y:S02]  /*61a0*/  SYNCS.PHASECHK.TRANS64.TRYWAIT P1, [UR48+0x20], R3 ;  /* 0x00002003ff0075a7 */ /* 0x000e640008021130 */
[----:B-1----:R-:W-:Y:S05]  /*61b0*/  @!P1 BRA `(.L_x_96) ;  /* 0x00000048006c9947 */ /* 0x002fea0003800000 */
.L_x_95:
[----:B------:R-:W-:Y:S05]  /*61c0*/  BSYNC B0 ;  /* 0x0000000000007941 */ /* 0x000fea0003800000 */
.L_x_94:
[----:B------:R-:W-:Y:S01]  /*61d0*/  ISETP.NE.AND P1, PT, R90, RZ, PT ;  /* 0x000000ff5a00720c */ /* 0x000fe20003f25270 */
[----:B------:R-:W-:Y:S11]  /*61e0*/  HFMA2 R87, -RZ, RZ, 0, 5.9604644775390625e-08 ;  /* 0x00000001ff577431 */ /* 0x000ff600000001ff */
[----:B------:R-:W-:Y:S01]  /*61f0*/  @!UPT UIADD3 URZ, UPT, UPT, URZ, URZ, URZ ;  /* 0x000000fffffff290 */ /* 0x000fe2000fffe0ff */
[----:B------:R-:W-:Y:S05]  /*6200*/  @P1 WARPSYNC.ALL ;  /* 0x0000000000001948 */ /* 0x000fea0003800000 */
[----:B------:R3:W4:Y:S04]  /*6210*/  @P1 LDSM.16.M88.4 R48, [R5] ;  /* 0x000000000530183b */ /* 0x0007280000000200 */
[----:B------:R3:W1:Y:S04]  /*6220*/  @P1 LDSM.16.M88.4 R52, [R4] ;  /* 0x000000000434183b */ /* 0x0006680000000200 */
[----:B------:R3:W1:Y:S04]  /*6230*/  @P1 LDSM.16.M88.4 R40, [R88+UR48+0x400] ;  /* 0x000400305828183b */ /* 0x0006680008000200 */
[----:B------:R3:W1:Y:S02]  /*6240*/  @P1 LDSM.16.M88.4 R44, [R81+0x400] ;  /* 0x00040000512c183b */ /* 0x0006640000000200 */
.L_x_93:
[----:B------:R-:W-:Y:S05]  /*6250*/  BSYNC B1 ;  /* 0x0000000000017941 */ /* 0x000fea0003800000 */
.L_x_92:
[----:B-1----:R-:W-:Y:S04]  /*6260*/  SHF.R.U32.HI R0, RZ, 0x15, R34 ;  /* 0x00000015ff007819 */ /* 0x002fe80000011622 */
[----:B------:R-:W-:Y:S01]  /*6270*/  LOP3.LUT P1, RZ, R0, 0x3, R69, 0x48, !PT ;  /* 0x0000000300ff7812 */ /* 0x000fe20007824845 */
[----:B------:R-:W-:Y:S01]  /*6280*/  @!UPT UIADD3 URZ, UPT, UPT, URZ, URZ, URZ ;  /* 0x000000fffffff290 */ /* 0x000fe2000fffe0ff */
[----:B--2---:R-:W-:Y:S11]  /*6290*/  @P0 BRA `(.L_x_97) ;  /* 0x0000000000080947 */ /* 0x004ff60003800000 */
[----:B------:R-:W1:Y:S02]  /*62a0*/  SYNCS.PHASECHK.TRANS64.TRYWAIT P0, [R85+URZ+0x90], R2 ;  /* 0x00009002550075a7 */ /* 0x000e6400080011ff */
[----:B-1----:R-:W-:Y:S05]  /*62b0*/  @!P0 BRA `(.L_x_98) ;  /* 0x0000004800448947 */ /* 0x002fea0003800000 */
.L_x_97:
[----:B------:R-:W-:Y:S05]  /*62c0*/  @!P1 BRA `(.L_x_99) ;  /* 0x0000000000409947 */ /* 0x000fea0003800000 */
[----:B------:R-:W3:Y:S01]  /*62d0*/  LDCU.64 UR8, c[0x4][0x70] ;  /* 0x01000e00ff0877ac */ /* 0x000ee20008000a00 */
[----:B------:R-:W-:Y:S01]  /*62e0*/  MOV R3, 0x0 ;  /* 0x0000000000037802 */ /* 0x000fe20000000f00 */
[----:B------:R-:W-:Y:S02]  /*62f0*/  HFMA2 R12, -RZ, RZ, 0, 5.9604644775390625e-08 ;  /* 0x00000001ff0c7431 */ /* 0x000fe400000001ff */
[----:B------:R-:W-:Y:S02]  /*6300*/  IMAD.MOV.U32 R8, RZ, RZ, 0x192 ;  /* 0x00000192ff087424 */ /* 0x000fe400078e00ff */
[----:B------:R-:W-:Y:S01]  /*6310*/  IMAD.MOV.U32 R13, RZ, RZ, RZ ;  /* 0x000000ffff0d7224 */ /* 0x000fe200078e00ff */
[----:B------:R-:W2:Y:S01]  /*6320*/  LDCU.64 UR6, c[0x4][0x78] ;  /* 0x01000f00ff0677ac */ /* 0x000ea20008000a00 */
[----:B-1----:R-:W1:Y:S01]  /*6330*/  LDC.64 R2, c[0x4][R3] ;  /* 0x0100000003027b82 */ /* 0x002e620000000a00 */
[----:B------:R-:W5:Y:S01]  /*6340*/  LDCU.64 UR4, c[0x4][0x10] ;  /* 0x01000200ff0477ac */ /* 0x000f620008000a00 */
[----:B---3--:R-:W-:Y:S01]  /*6350*/  MOV R5, UR9 ;  /* 0x0000000900057c02 */ /* 0x008fe20008000f00 */
[----:B------:R-:W-:Y:S01]  /*6360*/  IMAD.U32 R4, RZ, RZ, UR8 ;  /* 0x00000008ff047e24 */ /* 0x000fe2000f8e00ff */
[----:B--2---:R-:W-:Y:S01]  /*6370*/  MOV R7, UR7 ;  /* 0x0000000700077c02 */ /* 0x004fe20008000f00 */
[----:B------:R-:W-:Y:S01]  /*6380*/  IMAD.U32 R6, RZ, RZ, UR6 ;  /* 0x00000006ff067e24 */ /* 0x000fe2000f8e00ff */
[----:B-----5:R-:W-:Y:S01]  /*6390*/  MOV R11, UR5 ;  /* 0x00000005000b7c02 */ /* 0x020fe20008000f00 */
[----:B------:R-:W-:Y:S02]  /*63a0*/  IMAD.U32 R10, RZ, RZ, UR4 ;  /* 0x00000004ff0a7e24 */ /* 0x000fe4000f8e00ff */
[----:B------:R-:W-:Y:S07]  /*63b0*/  LEPC R20, `(.L_x_99) ;  /* 0x000000001014794e */ /* 0x000fee0000000000 */
[----:B-1--4-:R-:W-:Y:S05]  /*63c0*/  CALL.ABS.NOINC R2 ;  /* 0x0000000002007343 */ /* 0x012fea0003c00000 */
.L_x_99:
[----:B------:R-:W-:Y:S05]  /*63d0*/  WARPSYNC.ALL ;  /* 0x0000000000007948 */ /* 0x000fea0003800000 */
[----:B------:R-:W-:Y:S01]  /*63e0*/  R2UR UR4, R34 ;  /* 0x00000000220472ca */ /* 0x000fe200000e0000 */
[----:B------:R-:W-:Y:S01]  /*63f0*/  BSSY.RECONVERGENT B0, `(.L_x_100) ;  /* 0x000003c000007945 */ /* 0x000fe20003800200 */
[----:B------:R-:W-:Y:S02]  /*6400*/  SHF.L.U32 R86, R75, 0x2, RZ ;  /* 0x000000024b567819 */ /* 0x000fe400000006ff */
[----:B------:R-:W-:Y:S02]  /*6410*/  ISETP.NE.AND P0, PT, R76, RZ, PT ;  /* 0x000000ff4c00720c */ /* 0x000fe40003f05270 */
[----:B------:R-:W-:Y:S04]  /*6420*/  IADD3 R82, PT, PT, R82, R86, RZ ;  /* 0x0000005652527210 */ /* 0x000fe80007ffe0ff */
[----:B------:R-:W-:Y:S03]  /*6430*/  IADD3 R84, PT, PT, R74, R82, RZ ;  /* 0x000000524a547210 */ /* 0x000fe60007ffe0ff */
[----:B---3--:R-:W2:Y:S02]  /*6440*/  LDTM.16dp128bit.x8 R4, tmem[UR4] ;  /* 0x00000004000479ee */ /* 0x008ea40008180000 */
[C---:B--2---:R-:W-:Y:S01]  /*6450*/  FMUL R0, R33.reuse, R4 ;  /* 0x0000000421007220 */ /* 0x044fe20000400000 */
[C---:B-1----:R-:W-:Y:S01]  /*6460*/  FMUL R2, R33.reuse, R5 ;  /* 0x0000000521027220 */ /* 0x042fe20000400000 */
[C---:B------:R-:W-:Y:S01]  /*6470*/  FMUL R3, R33.reuse, R6 ;  /* 0x0000000621037220 */ /* 0x040fe20000400000 */
[----:B------:R-:W-:Y:S01]  /*6480*/  FMUL R7, R33, R7 ;  /* 0x0000000721077220 */ /* 0x000fe20000400000 */
[----:B------:R-:W-:Y:S01]  /*6490*/  FFMA R36, R35, R40, R0 ;  /* 0x0000002823247223 */ /* 0x000fe20000000000 */
        /* <DEDUP_REMOVED lines=10> */
[----:B------:R1:W-:Y:S01]  /*6540*/  STSM.16.M88.4 [R83+0x400], R36 ;  /* 0x0004002453007844 */ /* 0x0003e20000000200 */
[----:B------:R-:W-:Y:S01]  /*6550*/  FMUL R9, R33, R13 ;  /* 0x0000000d21097220 */ /* 0x000fe20000400000 */
[----:B------:R-:W-:Y:S01]  /*6560*/  FFMA R6, R35, R46, R6 ;  /* 0x0000002e23067223 */ /* 0x000fe20000000006 */
[----:B------:R-:W-:Y:S01]  /*6570*/  FMUL R10, R33, R14 ;  /* 0x0000000e210a7220 */ /* 0x000fe20000400000 */
[----:B------:R-:W-:Y:S01]  /*6580*/  FFMA R7, R35, R47, R11 ;  /* 0x0000002f23077223 */ /* 0x000fe2000000000b */
[----:B------:R-:W-:Y:S01]  /*6590*/  FMUL R15, R33, R15 ;  /* 0x0000000f210f7220 */ /* 0x000fe20000400000 */
[----:B----4-:R-:W-:Y:S01]  /*65a0*/  FFMA R8, R35, R48, R8 ;  /* 0x0000003023087223 */ /* 0x010fe20000000008 */
        /* <DEDUP_REMOVED lines=8> */
[C---:B------:R-:W-:Y:S01]  /*6630*/  FFMA R12, R35.reuse, R52, R12 ;  /* 0x00000034230c7223 */ /* 0x040fe2000000000c */
[C---:B------:R-:W-:Y:S01]  /*6640*/  FFMA R13, R35.reuse, R53, R13 ;  /* 0x00000035230d7223 */ /* 0x040fe2000000000d */
[C---:B------:R-:W-:Y:S01]  /*6650*/  FFMA R14, R35.reuse, R54, R14 ;  /* 0x00000036230e7223 */ /* 0x040fe2000000000e */
[----:B------:R1:W-:Y:S01]  /*6660*/  STSM.16.M88.4 [R82], R8 ;  /* 0x0000000852007844 */ /* 0x0003e20000000200 */
[----:B------:R-:W-:Y:S05]  /*6670*/  FFMA R15, R35, R55, R19 ;  /* 0x00000037230f7223 */ /* 0x000fea0000000013 */
[----:B------:R1:W-:Y:S01]  /*6680*/  STSM.16.M88.4 [R84], R12 ;  /* 0x0000000c54007844 */ /* 0x0003e20000000200 */
[----:B------:R-:W-:Y:S01]  /*6690*/  @!PT LDS RZ, [RZ] ;  /* 0x00000000fffff984 */ /* 0x000fe20000000800 */
[----:B------:R-:W-:Y:S01]  /*66a0*/  @!PT LDS RZ, [RZ] ;  /* 0x00000000fffff984 */ /* 0x000fe20000000800 */
[----:B------:R-:W-:Y:S01]  /*66b0*/  @!PT LDS RZ, [RZ] ;  /* 0x00000000fffff984 */ /* 0x000fe20000000800 */
[----:B------:R-:W-:Y:S01]  /*66c0*/  @!PT LDS RZ, [RZ] ;  /* 0x00000000fffff984 */ /* 0x000fe20000000800 */
[----:B------:R2:W-:Y:S06]  /*66d0*/  MEMBAR.ALL.CTA ;  /* 0x0000000000007992 */ /* 0x0005ec0000008000 */
[----:B--2---:R-:W2:Y:S02]  /*66e0*/  FENCE.VIEW.ASYNC.S ;  /* 0x00000000000073c6 */ /* 0x004ea40000000000 */
[----:B--2---:R-:W-:Y:S06]  /*66f0*/  BAR.SYNC.DEFER_BLOCKING 0x1, 0x80 ;  /* 0x0042000000007b1d */ /* 0x004fec0000010000 */
[----:B------:R-:W-:Y:S05]  /*6700*/  @P0 BRA `(.L_x_101) ;  /* 0x0000000000280947 */ /* 0x000fea0003800000 */
[----:B------:R-:W-:Y:S02]  /*6710*/  UIADD3 UR4, UPT, UPT, UR48, 0x400, URZ ;  /* 0x0000040030047890 */ /* 0x000fe4000fffe0ff */
[----:B------:R-:W-:Y:S01]  /*6720*/  UIADD3 UR6, UP0, UPT, UR52, 0x680, URZ ;  /* 0x0000068034067890 */ /* 0x000fe2000ff1e0ff */
[----:B------:R-:W-:Y:S03]  /*6730*/  UMOV UR43, UR36 ;  /* 0x00000024002b7c82 */ /* 0x000fe60008000000 */
[----:B------:R-:W-:Y:S01]  /*6740*/  MOV R70, UR4 ;  /* 0x0000000400467c02 */ /* 0x000fe20008000f00 */
[----:B------:R-:W-:Y:S03]  /*6750*/  UIADD3.X UR7, UPT, UPT, URZ, UR53, URZ, UP0, !UPT ;  /* 0x00000035ff077290 */ /* 0x000fe600087fe4ff */
[----:B------:R-:W-:Y:S11]  /*6760*/  R2UR UR40, R70 ;  /* 0x00000000462872ca */ /* 0x000ff600000e0000 */
[----:B------:R-:W-:Y:S02]  /*6770*/  @!UPT UIADD3 URZ, UPT, UPT, URZ, URZ, URZ ;  /* 0x000000fffffff290 */ /* 0x000fe4000fffe0ff */
[----:B------:R2:W-:Y:S01]  /*6780*/  UTMASTG.3D [UR40], [UR6] ;  /* 0x00000028060073b5 */ /* 0x0005e20008010000 */
[----:B------:R0:W-:Y:S01]  /*6790*/  UTMACMDFLUSH ;  /* 0x00000000000079b7 */ /* 0x0001e20000000000 */
[----:B--2---:R-:W-:Y:S04]  /*67a0*/  DEPBAR.LE SB0, 0x1 ;  /* 0x000080400000791a */ /* 0x004fe80000000000 */
.L_x_101:
[----:B------:R-:W-:Y:S05]  /*67b0*/  BSYNC.RECONVERGENT B0 ;  /* 0x0000000000007941 */ /* 0x000fea0003800200 */
.L_x_100:
[----:B------:R-:W-:Y:S01]  /*67c0*/  BAR.SYNC.DEFER_BLOCKING 0x1, 0x80 ;  /* 0x0042000000007b1d */ /* 0x000fe20000010000 */
[----:B------:R-:W-:Y:S01]  /*67d0*/  ISETP.NE.AND P1, PT, R80, RZ, PT ;  /* 0x000000ff5000720c */ /* 0x000fe20003f25270 */
[----:B------:R-:W-:Y:S01]  /*67e0*/  UISETP.NE.AND UP0, UPT, UR49, URZ, UPT ;  /* 0x000000ff3100728c */ /* 0x000fe2000bf05270 */
[----:B------:R-:W-:Y:S11]  /*67f0*/  LEA R2, R87, UR48, 0x3 ;  /* 0x0000003057027c11 */ /* 0x000ff6000f8e18ff */
[----:B------:R-:W-:Y:S01]  /*6800*/  @P1 SHF.L.U32 R3, RZ, 0x1f, RZ ;  /* 0x0000001fff031819 */ /* 0x000fe200000006ff */
[----:B------:R-:W-:Y:S06]  /*6810*/  BRA.U !UP0, `(.L_x_102) ;  /* 0x0000000108247547 */ /* 0x000fec000b800000 */
[----:B-1----:R-:W-:Y:S01]  /*6820*/  IMAD.U32 R4, RZ, RZ, UR51 ;  /* 0x00000033ff047e24 */ /* 0x002fe2000f8e00ff */
[----:B------:R-:W-:Y:S01]  /*6830*/  MOV R0, UR37 ;  /* 0x0000002500007c02 */ /* 0x000fe20008000f00 */
[----:B------:R-:W-:Y:S03]  /*6840*/  UIADD3 UR51, UPT, UPT, UR51, 0x1, URZ ;  /* 0x0000000133337890 */ /* 0x000fe6000fffe0ff */
[----:B------:R-:W-:Y:S01]  /*6850*/  @P1 LEA R4, R4, UR48, 0x3 ;  /* 0x0000003004041c11 */ /* 0x000fe2000f8e18ff */
[----:B------:R-:W-:Y:S04]  /*6860*/  UISETP.NE.AND UP0, UPT, UR51, 0x4, UPT ;  /* 0x000000043300788c */ /* 0x000fe8000bf05270 */
[----:B------:R-:W-:Y:S01]  /*6870*/  @P1 VIADD R4, R4, 0x40 ;  /* 0x0000004004041836 */ /* 0x000fe20000000000 */
[----:B------:R-:W-:Y:S04]  /*6880*/  USEL UR51, UR51, URZ, UP0 ;  /* 0x000000ff33337287 */ /* 0x000fe80008000000 */
[----:B------:R-:W-:Y:S04]  /*6890*/  @P1 PRMT R0, R0, 0x654, R4 ;  /* 0x0000065400001816 */ /* 0x000fe80000000004 */
[----:B------:R2:W-:Y:S04]  /*68a0*/  @P1 SYNCS.ARRIVE.TRANS64.RED.A1T0 RZ, [R0+URZ], RZ ;  /* 0x000000ff00ff19a7 */ /* 0x0005e800081004ff */
.L_x_102:
[----:B------:R-:W3:Y:S01]  /*68b0*/  @P1 SYNCS.PHASECHK.TRANS64.TRYWAIT P0, [R2+URZ+0x20], R3 ;  /* 0x00002003020015a7 */ /* 0x000ee200080011ff */
[----:B------:R-:W-:Y:S01]  /*68c0*/  BSSY B1, `(.L_x_103) ;  /* 0x0000017000017945 */ /* 0x000fe20003800000 */
[----:B---3--:R-:W-:Y:S03]  /*68d0*/  @P1 SEL R89, RZ, 0x1, !P0 ;  /* 0x00000001ff591807 */ /* 0x008fe60004000000 */
[----:B------:R-:W-:Y:S05]  /*68e0*/  @!P1 BRA `(.L_x_104) ;  /* 0x0000000000509947 */ /* 0x000fea0003800000 */
[----:B------:R-:W-:Y:S01]  /*68f0*/  ISETP.NE.AND P1, PT, R90, RZ, PT ;  /* 0x000000ff5a00720c */ /* 0x000fe20003f25270 */
[----:B------:R-:W-:Y:S01]  /*6900*/  BSSY B0, `(.L_x_105) ;  /* 0x000000a000007945 */ /* 0x000fe20003800000 */
[----:B------:R-:W-:Y:S11]  /*6910*/  ISETP.NE.AND P0, PT, R89, RZ, PT ;  /* 0x000000ff5900720c */ /* 0x000ff60003f05270 */
[----:B-1----:R-:W-:Y:S04]  /*6920*/  @P1 IMAD R5, R87, 0x2000, R88 ;  /* 0x0000200057051824 */ /* 0x002fe800078e0258 */
[----:B------:R-:W-:Y:S05]  /*6930*/  @P1 VIADD R4, R5, UR48 ;  /* 0x0000003005041c36 */ /* 0x000fea0008000000 */
[----:B------:R-:W-:Y:S01]  /*6940*/  @P1 IADD3 R3, PT, PT, R86, R4, RZ ;  /* 0x0000000456031210 */ /* 0x000fe20007ffe0ff */
[----:B------:R-:W-:Y:S01]  /*6950*/  @P1 IMAD.IADD R4, R74, 0x1, R4 ;  /* 0x000000014a041824 */ /* 0x000fe200078e0204 */
[----:B------:R-:W-:Y:S06]  /*6960*/  @P0 BRA `(.L_x_106) ;  /* 0x00000000000c0947 */ /* 0x000fec0003800000 */
[----:B--2---:R-:W-:Y:S04]  /*6970*/  SHF.L.U32 R0, RZ, 0x1f, RZ ;  /* 0x0000001fff007819 */ /* 0x004fe800000006ff */
[----:B------:R-:W1:Y:S02]  /*6980*/  SYNCS.PHASECHK.TRANS64.TRYWAIT P0, [R2+URZ+0x20], R0 ;  /* 0x00002000020075a7 */ /* 0x000e6400080011ff */
[----:B-1----:R-:W-:Y:S05]  /*6990*/  @!P0 BRA `(.L_x_107) ;  /* 0x0000004000a08947 */ /* 0x002fea0003800000 */
.L_x_106:
[----:B------:R-:W-:Y:S05]  /*69a0*/  BSYNC B0 ;  /* 0x0000000000007941 */ /* 0x000fea0003800000 */
.L_x_105:
[----:B------:R-:W-:Y:S02]  /*69b0*/  ISETP.NE.AND P0, PT, R90, RZ, PT ;  /* 0x000000ff5a00720c */ /* 0x000fe40003f05270 */
[----:B------:R-:W-:Y:S11]  /*69c0*/  IADD3 R87, PT, PT, R87, 0x1, RZ ;  /* 0x0000000157577810 */ /* 0x000ff60007ffe0ff */
[----:B-12---:R-:W-:Y:S01]  /*69d0*/  @P0 IMAD.IADD R0, R74, 0x1, R3 ;  /* 0x000000014a000824 */ /* 0x006fe200078e0203 */
[----:B------:R-:W-:Y:S05]  /*69e0*/  @P0 WARPSYNC.ALL ;  /* 0x0000000000000948 */ /* 0x000fea0003800000 */
[----:B------:R3:W4:Y:S04]  /*69f0*/  @P0 LDSM.16.M88.4 R40, [R5+UR48+0x400] ;  /* 0x000400300528083b */ /* 0x0007280008000200 */
[----:B------:R3:W1:Y:S04]  /*6a00*/  @P0 LDSM.16.M88.4 R44, [R4+0x400] ;  /* 0x00040000042c083b */ /* 0x0006680000000200 */
[----:B------:R3:W2:Y:S04]  /*6a10*/  @P0 LDSM.16.M88.4 R48, [R3+0x400] ;  /* 0x000400000330083b */ /* 0x0006a80000000200 */
[----:B------:R3:W1:Y:S02]  /*6a20*/  @P0 LDSM.16.M88.4 R52, [R0+0x400] ;  /* 0x000400000034083b */ /* 0x0006640000000200 */
.L_x_104:
[----:B------:R-:W-:Y:S05]  /*6a30*/  BSYNC B1 ;  /* 0x0000000000017941 */ /* 0x000fea0003800000 */
.L_x_103:
[----:B--23--:R-:W-:Y:S05]  /*6a40*/  VIADD R0, R34, 0x20 ;  /* 0x0000002022007836 */ /* 0x00cfea0000000000 */
[----:B------:R-:W-:Y:S04]  /*6a50*/  SHF.R.U32.HI R0, RZ, 0x15, R0 ;  /* 0x00000015ff007819 */ /* 0x000fe80000011600 */
[----:B------:R-:W-:Y:S11]  /*6a60*/  LOP3.LUT P0, RZ, R0, 0x3, R69, 0x48, !PT ;  /* 0x0000000300ff7812 */ /* 0x000ff60007804845 */
[----:B------:R-:W-:Y:S02]  /*6a70*/  @!UPT UIADD3 URZ, UPT, UPT, URZ, URZ, URZ ;  /* 0x000000fffffff290 */ /* 0x000fe4000fffe0ff */
[----:B------:R-:W-:Y:S05]  /*6a80*/  @!P0 BRA `(.L_x_108) ;  /* 0x0000000000408947 */ /* 0x000fea0003800000 */
[----:B------:R-:W2:Y:S01]  /*6a90*/  LDCU.64 UR8, c[0x4][0x70] ;  /* 0x01000e00ff0877ac */ /* 0x000ea20008000a00 */
[----:B------:R-:W-:Y:S01]  /*6aa0*/  MOV R3, 0x0 ;  /* 0x0000000000037802 */ /* 0x000fe20000000f00 */
[----:B-1----:R-:W-:Y:S02]  /*6ab0*/  HFMA2 R12, -RZ, RZ, 0, 5.9604644775390625e-08 ;  /* 0x00000001ff0c7431 */ /* 0x002fe400000001ff */
[----:B------:R-:W-:Y:S02]  /*6ac0*/  IMAD.MOV.U32 R8, RZ, RZ, 0x192 ;  /* 0x00000192ff087424 */ /* 0x000fe400078e00ff */
[----:B------:R-:W-:Y:S01]  /*6ad0*/  IMAD.MOV.U32 R13, RZ, RZ, RZ ;  /* 0x000000ffff0d7224 */ /* 0x000fe200078e00ff */
[----:B------:R-:W1:Y:S01]  /*6ae0*/  LDCU.64 UR6, c[0x4][0x78] ;  /* 0x01000f00ff0677ac */ /* 0x000e620008000a00 */
[----:B------:R-:W3:Y:S01]  /*6af0*/  LDC.64 R2, c[0x4][R3] ;  /* 0x0100000003027b82 */ /* 0x000ee20000000a00 */
[----:B------:R-:W5:Y:S01]  /*6b00*/  LDCU.64 UR4, c[0x4][0x10] ;  /* 0x01000200ff0477ac */ /* 0x000f620008000a00 */
[----:B--2---:R-:W-:Y:S01]  /*6b10*/  MOV R5, UR9 ;  /* 0x0000000900057c02 */ /* 0x004fe20008000f00 */
[----:B------:R-:W-:Y:S01]  /*6b20*/  IMAD.U32 R4, RZ, RZ, UR8 ;  /* 0x00000008ff047e24 */ /* 0x000fe2000f8e00ff */
[----:B-1----:R-:W-:Y:S01]  /*6b30*/  MOV R7, UR7 ;  /* 0x0000000700077c02 */ /* 0x002fe20008000f00 */
[----:B------:R-:W-:Y:S01]  /*6b40*/  IMAD.U32 R6, RZ, RZ, UR6 ;  /* 0x00000006ff067e24 */ /* 0x000fe2000f8e00ff */
[----:B-----5:R-:W-:Y:S01]  /*6b50*/  MOV R11, UR5 ;  /* 0x00000005000b7c02 */ /* 0x020fe20008000f00 */
[----:B------:R-:W-:Y:S02]  /*6b60*/  IMAD.U32 R10, RZ, RZ, UR4 ;  /* 0x00000004ff0a7e24 */ /* 0x000fe4000f8e00ff */
[----:B------:R-:W-:Y:S07]  /*6b70*/  LEPC R20, `(.L_x_108) ;  /* 0x000000001014794e */ /* 0x000fee0000000000 */
[----:B---34-:R-:W-:Y:S05]  /*6b80*/  CALL.ABS.NOINC R2 ;  /* 0x0000000002007343 */ /* 0x018fea0003c00000 */
.L_x_108:
[----:B------:R-:W-:Y:S05]  /*6b90*/  WARPSYNC.ALL ;  /* 0x0000000000007948 */ /* 0x000fea0003800000 */
[----:B------:R-:W-:Y:S01]  /*6ba0*/  R2UR UR4, R34 ;  /* 0x00000000220472ca */ /* 0x000fe200000e0000 */
[----:B------:R-:W-:Y:S01]  /*6bb0*/  BSSY.RECONVERGENT B0, `(.L_x_109) ;  /* 0x0000040000007945 */ /* 0x000fe20003800200 */
[----:B------:R-:W-:Y:S02]  /*6bc0*/  ISETP.NE.AND P6, PT, R80, RZ, PT ;  /* 0x000000ff5000720c */ /* 0x000fe40003fc5270 */
[----:B------:R-:W-:Y:S02]  /*6bd0*/  ISETP.NE.AND P0, PT, R76, RZ, PT ;  /* 0x000000ff4c00720c */ /* 0x000fe40003f05270 */
[----:B------:R-:W-:Y:S07]  /*6be0*/  MOV R20, UR51 ;  /* 0x0000003300147c02 */ /* 0x000fee0008000f00 */
[----:B-1----:R-:W1:Y:S02]  /*6bf0*/  LDTM.16dp128bit.x8 R4, tmem[UR4+0x20] ;  /* 0x00002004000479ee */ /* 0x002e640008180000 */
[----:B------:R-:W-:Y:S01]  /*6c00*/  @P6 LEA R20, R20, UR48, 0x3 ;  /* 0x0000003014146c11 */ /* 0x000fe2000f8e18ff */
[C---:B-1----:R-:W-:Y:S01]  /*6c10*/  FMUL R0, R33.reuse, R4 ;  /* 0x0000000421007220 */ /* 0x042fe20000400000 */
[C---:B------:R-:W-:Y:S01]  /*6c20*/  FMUL R2, R33.reuse, R5 ;  /* 0x0000000521027220 */ /* 0x040fe20000400000 */
[C---:B------:R-:W-:Y:S01]  /*6c30*/  FMUL R3, R33.reuse, R6 ;  /* 0x0000000621037220 */ /* 0x040fe20000400000 */
[----:B------:R-:W-:Y:S01]  /*6c40*/  FMUL R7, R33, R7 ;  /* 0x0000000721077220 */ /* 0x000fe20000400000 */
[----:B----4-:R-:W-:Y:S01]  /*6c50*/  FFMA R36, R35, R40, R0 ;  /* 0x0000002823247223 */ /* 0x010fe20000000000 */
        /* <DEDUP_REMOVED lines=28> */
[----:B------:R1:W-:Y:S01]  /*6e20*/  STSM.16.M88.4 [R82+0x2000], R8 ;  /* 0x0020000852007844 */ /* 0x0003e20000000200 */
[----:B------:R-:W-:Y:S01]  /*6e30*/  FFMA R15, R35, R55, R19 ;  /* 0x00000037230f7223 */ /* 0x000fe20000000013 */
[----:B------:R-:W-:Y:S02]  /*6e40*/  MOV R16, UR37 ;  /* 0x0000002500107c02 */ /* 0x000fe40008000f00 */
[----:B------:R-:W-:Y:S02]  /*6e50*/  @P6 IADD3 R17, PT, PT, R20, 0x40, RZ ;  /* 0x0000004014116810 */ /* 0x000fe40007ffe0ff */
[----:B------:R1:W-:Y:S01]  /*6e60*/  STSM.16.M88.4 [R84+0x2000], R12 ;  /* 0x0020000c54007844 */ /* 0x0003e20000000200 */
[----:B------:R-:W-:Y:S02]  /*6e70*/  LEA R0, R87, UR48, 0x3 ;  /* 0x0000003057007c11 */ /* 0x000fe4000f8e18ff */
[----:B------:R-:W-:Y:S01]  /*6e80*/  @P6 PRMT R16, R16, 0x654, R17 ;  /* 0x0000065410106816 */ /* 0x000fe20000000011 */
[----:B------:R-:W-:Y:S01]  /*6e90*/  @!PT LDS RZ, [RZ] ;  /* 0x00000000fffff984 */ /* 0x000fe20000000800 */
[----:B------:R-:W-:Y:S01]  /*6ea0*/  @!PT LDS RZ, [RZ] ;  /* 0x00000000fffff984 */ /* 0x000fe20000000800 */
[----:B------:R-:W-:Y:S01]  /*6eb0*/  @!PT LDS RZ, [RZ] ;  /* 0x00000000fffff984 */ /* 0x000fe20000000800 */
[----:B------:R-:W-:Y:S01]  /*6ec0*/  @!PT LDS RZ, [RZ] ;  /* 0x00000000fffff984 */ /* 0x000fe20000000800 */
[----:B------:R2:W-:Y:S06]  /*6ed0*/  MEMBAR.ALL.CTA ;  /* 0x0000000000007992 */ /* 0x0005ec0000008000 */
[----:B--2---:R-:W2:Y:S01]  /*6ee0*/  FENCE.VIEW.ASYNC.S ;  /* 0x00000000000073c6 */ /* 0x004ea20000000000 */
[----:B------:R-:W-:Y:S01]  /*6ef0*/  @P6 SHF.L.U32 R2, RZ, 0x1f, RZ ;  /* 0x0000001fff026819 */ /* 0x000fe200000006ff */
[----:B--2---:R-:W-:Y:S06]  /*6f00*/  BAR.SYNC.DEFER_BLOCKING 0x1, 0x80 ;  /* 0x0042000000007b1d */ /* 0x004fec0000010000 */
[----:B------:R-:W-:Y:S05]  /*6f10*/  @P0 BRA `(.L_x_110) ;  /* 0x0000000000240947 */ /* 0x000fea0003800000 */
[----:B------:R-:W-:Y:S02]  /*6f20*/  UIADD3 UR8, UP0, UPT, UR52, 0x680, URZ ;  /* 0x0000068034087890 */ /* 0x000fe4000ff1e0ff */
[----:B------:R-:W-:Y:S02]  /*6f30*/  UIADD3 UR5, UPT, UPT, UR41, 0x20, URZ ;  /* 0x0000002029057890 */ /* 0x000fe4000fffe0ff */
[----:B------:R-:W-:Y:S02]  /*6f40*/  UIADD3 UR4, UPT, UPT, UR48, 0x2400, URZ ;  /* 0x0000240030047890 */ /* 0x000fe4000fffe0ff */
[----:B------:R-:W-:Y:S01]  /*6f50*/  UIADD3.X UR9, UPT, UPT, URZ, UR53, URZ, UP0, !UPT ;  /* 0x00000035ff097290 */ /* 0x000fe200087fe4ff */
[----:B------:R-:W-:Y:S01]  /*6f60*/  UMOV UR6, UR42 ;  /* 0x0000002a00067c82 */ /* 0x000fe20008000000 */
[----:B------:R-:W-:Y:S07]  /*6f70*/  UMOV UR7, UR36 ;  /* 0x0000002400077c82 */ /* 0x000fee0008000000 */
[----:B------:R2:W-:Y:S01]  /*6f80*/  UTMASTG.3D [UR4], [UR8] ;  /* 0x00000004080073b5 */ /* 0x0005e20008010000 */
[----:B------:R0:W-:Y:S01]  /*6f90*/  UTMACMDFLUSH ;  /* 0x00000000000079b7 */ /* 0x0001e20000000000 */
[----:B--2---:R-:W-:Y:S04]  /*6fa0*/  DEPBAR.LE SB0, 0x1 ;  /* 0x000080400000791a */ /* 0x004fe80000000000 */
.L_x_110:
[----:B------:R-:W-:Y:S05]  /*6fb0*/  BSYNC.RECONVERGENT B0 ;  /* 0x0000000000007941 */ /* 0x000fea0003800200 */
.L_x_109:
[----:B------:R-:W-:Y:S01]  /*6fc0*/  BAR.SYNC.DEFER_BLOCKING 0x1, 0x80 ;  /* 0x0042000000007b1d */ /* 0x000fe20000010000 */
[----:B------:R-:W-:Y:S04]  /*6fd0*/  UIADD3 UR40, UPT, UPT, UR51, 0x1, URZ ;  /* 0x0000000133287890 */ /* 0x000fe8000fffe0ff */
[----:B------:R-:W-:Y:S04]  /*6fe0*/  UISETP.NE.AND UP0, UPT, UR40, 0x4, UPT ;  /* 0x000000042800788c */ /* 0x000fe8000bf05270 */
[----:B------:R-:W-:Y:S01]  /*6ff0*/  USEL UR40, UR40, URZ, UP0 ;  /* 0x000000ff28287287 */ /* 0x000fe20008000000 */
[----:B------:R2:W-:Y:S01]  /*7000*/  @P6 SYNCS.ARRIVE.TRANS64.RED.A1T0 RZ, [R16+URZ], RZ ;  /* 0x000000ff10ff69a7 */ /* 0x0005e200081004ff */
[----:B------:R-:W-:Y:S01]  /*7010*/  BSSY B1, `(.L_x_111) ;  /* 0x0000018000017945 */ /* 0x000fe20003800000 */
[----:B------:R-:W3:Y:S02]  /*7020*/  @P6 SYNCS.PHASECHK.TRANS64.TRYWAIT P0, [R0+URZ+0x20], R2 ;  /* 0x00002002000065a7 */ /* 0x000ee400080011ff */
[----:B---3--:R-:W-:Y:S01]  /*7030*/  @P6 SEL R89, RZ, 0x1, !P0 ;  /* 0x00000001ff596807 */ /* 0x008fe20004000000 */
[----:B--2---:R-:W-:Y:S06]  /*7040*/  @!P6 BRA `(.L_x_112) ;  /* 0x000000000050e947 */ /* 0x004fec0003800000 */
        /* <DEDUP_REMOVED lines=8> */
[----:B------:R-:W-:Y:S04]  /*70d0*/  SHF.L.U32 R5, RZ, 0x1f, RZ ;  /* 0x0000001fff057819 */ /* 0x000fe800000006ff */
[----:B------:R-:W1:Y:S02]  /*70e0*/  SYNCS.PHASECHK.TRANS64.TRYWAIT P0, [R0+URZ+0x20], R5 ;  /* 0x00002005000075a7 */ /* 0x000e6400080011ff */
[----:B-1----:R-:W-:Y:S05]  /*70f0*/  @!P0 BRA `(.L_x_115) ;  /* 0x0000003800dc8947 */ /* 0x002fea0003800000 */
.L_x_114:
[----:B------:R-:W-:Y:S05]  /*7100*/  BSYNC B0 ;  /* 0x0000000000007941 */ /* 0x000fea0003800000 */
.L_x_113:
[----:B------:R-:W-:Y:S02]  /*7110*/  ISETP.NE.AND P0, PT, R90, RZ, PT ;  /* 0x000000ff5a00720c */ /* 0x000fe40003f05270 */
[----:B------:R-:W-:Y:S11]  /*7120*/  IADD3 R87, PT, PT, R87, 0x1, RZ ;  /* 0x0000000157577810 */ /* 0x000ff60007ffe0ff */
[----:B-1----:R-:W-:Y:S01]  /*7130*/  @P0 IMAD.IADD R0, R74, 0x1, R2 ;  /* 0x000000014a000824 */ /* 0x002fe200078e0202 */
[----:B------:R-:W-:Y:S05]  /*7140*/  @P0 WARPSYNC.ALL ;  /* 0x0000000000000948 */ /* 0x000fea0003800000 */
[----:B------:R2:W3:Y:S04]  /*7150*/  @P0 LDSM.16.M88.4 R40, [R4+UR48+0x400] ;  /* 0x000400300428083b */ /* 0x0004e80008000200 */
[----:B------:R2:W4:Y:S04]  /*7160*/  @P0 LDSM.16.M88.4 R44, [R3+0x400] ;  /* 0x00040000032c083b */ /* 0x0005280000000200 */
[----:B------:R2:W1:Y:S04]  /*7170*/  @P0 LDSM.16.M88.4 R48, [R2+0x400] ;  /* 0x000400000230083b */ /* 0x0004680000000200 */
[----:B------:R2:W1:Y:S02]  /*7180*/  @P0 LDSM.16.M88.4 R52, [R0+0x400] ;  /* 0x000400000034083b */ /* 0x0004640000000200 */
.L_x_112:
[----:B------:R-:W-:Y:S05]  /*7190*/  BSYNC B1 ;  /* 0x0000000000017941 */ /* 0x000fea0003800000 */
.L_x_111:
[----:B--2---:R-:W-:Y:S05]  /*71a0*/  VIADD R0, R34, 0x40 ;  /* 0x0000004022007836 */ /* 0x004fea0000000000 */
        /* <DEDUP_REMOVED lines=20> */
.L_x_116:
        /* <DEDUP_REMOVED lines=12> */
[----:B---3--:R-:W-:Y:S01]  /*73b0*/  FFMA R36, R35, R40, R0 ;  /* 0x0000002823247223 */ /* 0x008fe20000000000 */
[----:B------:R-:W-:Y:S01]  /*73c0*/  FMUL R4, R33, R8 ;  /* 0x0000000821047220 */ /* 0x000fe20000400000 */
[----:B------:R-:W-:Y:S01]  /*73d0*/  FFMA R37, R35, R41, R2 ;  /* 0x0000002923257223 */ /* 0x000fe20000000002 */
        /* <DEDUP_REMOVED lines=51> */
.L_x_118:
[----:B------:R-:W-:Y:S05]  /*7710*/  BSYNC.RECONVERGENT B0 ;  /* 0x0000000000007941 */ /* 0x000fea0003800200 */
.L_x_117:
[----:B------:R-:W-:Y:S01]  /*7720*/  BAR.SYNC.DEFER_BLOCKING 0x1, 0x80 ;  /* 0x0042000000007b1d */ /* 0x000fe20000010000 */
[----:B------:R-:W-:Y:S01]  /*7730*/  UIADD3 UR43, UPT, UPT, UR40, 0x1, URZ ;  /* 0x00000001282b7890 */ /* 0x000fe2000fffe0ff */
[----:B------:R-:W-:Y:S03]  /*7740*/  HFMA2 R91, -RZ, RZ, 0, 0 ;  /* 0x00000000ff5b7431 */ /* 0x000fe600000001ff */
        /* <DEDUP_REMOVED lines=18> */
.L_x_122:
[----:B------:R-:W-:Y:S05]  /*7870*/  BSYNC B0 ;  /* 0x0000000000007941 */ /* 0x000fea0003800000 */
.L_x_121:
[----:B------:R-:W-:Y:S01]  /*7880*/  ISETP.NE.AND P0, PT, R90, RZ, PT ;  /* 0x000000ff5a00720c */ /* 0x000fe20003f05270 */
[----:B------:R-:W-:Y:S11]  /*7890*/  VIADD R87, R87, 0x1 ;  /* 0x0000000157577836 */ /* 0x000ff60000000000 */
[----:B------:R-:W-:Y:S01]  /*78a0*/  @!UPT UIADD3 URZ, UPT, UPT, URZ, URZ, URZ ;  /* 0x000000fffffff290 */ /* 0x000fe2000fffe0ff */
[----:B-1----:R-:W-:Y:S01]  /*78b0*/  @P0 IMAD.IADD R0, R74, 0x1, R2 ;  /* 0x000000014a000824 */ /* 0x002fe200078e0202 */
[----:B------:R-:W-:Y:S05]  /*78c0*/  @P0 WARPSYNC.ALL ;  /* 0x0000000000000948 */ /* 0x000fea0003800000 */
[----:B------:R2:W3:Y:S04]  /*78d0*/  @P0 LDSM.16.M88.4 R40, [R4+UR48+0x400] ;  /* 0x000400300428083b */ /* 0x0004e80008000200 */
[----:B------:R2:W4:Y:S04]  /*78e0*/  @P0 LDSM.16.M88.4 R44, [R3+0x400] ;  /* 0x00040000032c083b */ /* 0x0005280000000200 */
[----:B------:R2:W1:Y:S04]  /*78f0*/  @P0 LDSM.16.M88.4 R48, [R2+0x400] ;  /* 0x000400000230083b */ /* 0x0004680000000200 */
[----:B------:R2:W1:Y:S01]  /*7900*/  @P0 LDSM.16.M88.4 R52, [R0+0x400] ;  /* 0x000400000034083b */ /* 0x0004620000000200 */
[C---:B------:R-:W-:Y:S04]  /*7910*/  ISETP.NE.AND P0, PT, R87.reuse, 0x4, PT ;  /* 0x000000045700780c */ /* 0x040fe80003f05270 */
[----:B------:R-:W-:Y:S02]  /*7920*/  SEL R87, R87, RZ, P0 ;  /* 0x000000ff57577207 */ /* 0x000fe40000000000 */
[----:B------:R-:W-:Y:S02]  /*7930*/  SEL R91, RZ, 0x1, P0 ;  /* 0x00000001ff5b7807 */ /* 0x000fe40000000000 */
.L_x_120:
[----:B------:R-:W-:Y:S05]  /*7940*/  BSYNC B1 ;  /* 0x0000000000017941 */ /* 0x000fea0003800000 */
.L_x_119:
        /* <DEDUP_REMOVED lines=21> */
.L_x_124:
        /* <DEDUP_REMOVED lines=54> */
[----:B------:R-:W-:Y:S01]  /*7e00*/  @P6 SHF.L.U32 R2, R91, 0x1f, RZ ;  /* 0x0000001f5b026819 */ /* 0x000fe200000006ff */
        /* <DEDUP_REMOVED lines=11> */
.L_x_126:
[----:B------:R-:W-:Y:S05]  /*7ec0*/  BSYNC.RECONVERGENT B0 ;  /* 0x0000000000007941 */ /* 0x000fea0003800200 */
.L_x_125:
        /* <DEDUP_REMOVED lines=17> */
[----:B------:R-:W-:Y:S04]  /*7fe0*/  SHF.L.U32 R5, R91, 0x1f, RZ ;  /* 0x0000001f5b057819 */ /* 0x000fe800000006ff */
[----:B------:R-:W1:Y:S02]  /*7ff0*/  SYNCS.PHASECHK.TRANS64.TRYWAIT P0, [R0+URZ+0x20], R5 ;  /* 0x00002005000075a7 */ /* 0x000e6400080011ff */
[----:B-1----:R-:W-:Y:S05]  /*8000*/  @!P0 BRA `(.L_x_131) ;  /* 0x0000002c00408947 */ /* 0x002fea0003800000 */
.L_x_130:
[----:B------:R-:W-:Y:S05]  /*8010*/  BSYNC B0 ;  /* 0x0000000000007941 */ /* 0x000fea0003800000 */
.L_x_129:
[----:B------:R-:W-:Y:S01]  /*8020*/  ISETP.NE.AND P0, PT, R90, RZ, PT ;  /* 0x000000ff5a00720c */ /* 0x000fe20003f05270 */
[----:B------:R-:W-:Y:S11]  /*8030*/  VIADD R87, R87, 0x1 ;  /* 0x0000000157577836 */ /* 0x000ff60000000000 */
[----:B------:R-:W-:Y:S01]  /*8040*/  @!UPT UIADD3 URZ, UPT, UPT, URZ, URZ, URZ ;  /* 0x000000fffffff290 */ /* 0x000fe2000fffe0ff */
[----:B-1----:R-:W-:Y:S01]  /*8050*/  @P0 IMAD.IADD R0, R74, 0x1, R2 ;  /* 0x000000014a000824 */ /* 0x002fe200078e0202 */
[----:B------:R-:W-:Y:S05]  /*8060*/  @P0 WARPSYNC.ALL ;  /* 0x0000000000000948 */ /* 0x000fea0003800000 */
[----:B------:R-:W2:Y:S04]  /*8070*/  @P0 LDSM.16.M88.4 R40, [R4+UR48+0x400] ;  /* 0x000400300428083b */ /* 0x000ea80008000200 */
[----:B------:R-:W3:Y:S04]  /*8080*/  @P0 LDSM.16.M88.4 R44, [R3+0x400] ;  /* 0x00040000032c083b */ /* 0x000ee80000000200 */
[----:B------:R-:W4:Y:S04]  /*8090*/  @P0 LDSM.16.M88.4 R48, [R2+0x400] ;  /* 0x000400000230083b */ /* 0x000f280000000200 */
[----:B------:R1:W2:Y:S01]  /*80a0*/  @P0 LDSM.16.M88.4 R52, [R0+0x400] ;  /* 0x000400000034083b */ /* 0x0002a20000000200 */
[C---:B------:R-:W-:Y:S04]  /*80b0*/  ISETP.NE.AND P0, PT, R87.reuse, 0x4, PT ;  /* 0x000000045700780c */ /* 0x040fe80003f05270 */
[----:B------:R-:W-:Y:S02]  /*80c0*/  SEL R87, R87, RZ, P0 ;  /* 0x000000ff57577207 */ /* 0x000fe40000000000 */
[----:B-1----:R-:W-:Y:S04]  /*80d0*/  SEL R0, RZ, 0x1, P0 ;  /* 0x00000001ff007807 */ /* 0x002fe80000000000 */
[----:B------:R-:W-:Y:S02]  /*80e0*/  LOP3.LUT R91, R91, R0, RZ, 0x3c, !PT ;  /* 0x000000005b5b7212 */ /* 0x000fe400078e3cff */
.L_x_128:
[----:B------:R-:W-:Y:S05]  /*80f0*/  BSYNC B1 ;  /* 0x0000000000017941 */ /* 0x000fea0003800000 */
.L_x_127:
[----:B------:R-:W-:Y:S05]  /*8100*/  VIADD R0, R34, 0x80 ;  /* 0x0000008022007836 */ /* 0x000fea0000000000 */
[----:B------:R-:W-:Y:S04]  /*8110*/  SHF.R.U32.HI R0, RZ, 0x15, R0 ;  /* 0x00000015ff007819 */ /* 0x000fe80000011600 */
[----:B------:R-:W-:Y:S11]  /*8120*/  LOP3.LUT P0, RZ, R0, 0x3, R69, 0x48, !PT ;  /* 0x0000000300ff7812 */ /* 0x000ff60007804845 */
[----:B------:R-:W-:Y:S02]  /*8130*/  @!UPT UIADD3 URZ, UPT, UPT, URZ, URZ, URZ ;  /* 0x000000fffffff290 */ /* 0x000fe4000fffe0ff */
[----:B------:R-:W-:Y:S05]  /*8140*/  @!P0 BRA `(.L_x_132) ;  /* 0x0000000000408947 */ /* 0x000fea0003800000 */
[----:B------:R-:W5:Y:S01]  /*8150*/  LDCU.64 UR8, c[0x4][0x70] ;  /* 0x01000e00ff0877ac */ /* 0x000f620008000a00 */
[----:B------:R-:W-:Y:S01]  /*8160*/  MOV R3, 0x0 ;  /* 0x0000000000037802 */ /* 0x000fe20000000f00 */
[----:B-1----:R-:W-:Y:S02]  /*8170*/  HFMA2 R12, -RZ, RZ, 0, 5.9604644775390625e-08 ;  /* 0x00000001ff0c7431 */ /* 0x002fe400000001ff */
[----:B------:R-:W-:Y:S02]  /*8180*/  IMAD.MOV.U32 R8, RZ, RZ, 0x192 ;  /* 0x00000192ff087424 */ /* 0x000fe400078e00ff */
[----:B------:R-:W-:Y:S01]  /*8190*/  IMAD.MOV.U32 R13, RZ, RZ, RZ ;  /* 0x000000ffff0d7224 */ /* 0x000fe200078e00ff */
[----:B------:R-:W1:Y:S01]  /*81a0*/  LDCU.64 UR6, c[0x4][0x78] ;  /* 0x01000f00ff0677ac */ /* 0x000e620008000a00 */
[----:B------:R-:W2:Y:S01]  /*81b0*/  LDC.64 R2, c[0x4][R3] ;  /* 0x0100000003027b82 */ /* 0x000ea20000000a00 */
[----:B------:R-:W3:Y:S01]  /*81c0*/  LDCU.64 UR4, c[0x4][0x10] ;  /* 0x01000200ff0477ac */ /* 0x000ee20008000a00 */
[----:B-----5:R-:W-:Y:S01]  /*81d0*/  MOV R5, UR9 ;  /* 0x0000000900057c02 */ /* 0x020fe20008000f00 */
[----:B------:R-:W-:Y:S01]  /*81e0*/  IMAD.U32 R4, RZ, RZ, UR8 ;  /* 0x00000008ff047e24 */ /* 0x000fe2000f8e00ff */
[----:B-1----:R-:W-:Y:S01]  /*81f0*/  MOV R7, UR7 ;  /* 0x0000000700077c02 */ /* 0x002fe20008000f00 */
[----:B------:R-:W-:Y:S01]  /*8200*/  IMAD.U32 R6, RZ, RZ, UR6 ;  /* 0x00000006ff067e24 */ /* 0x000fe2000f8e00ff */
[----:B---3--:R-:W-:Y:S01]  /*8210*/  MOV R11, UR5 ;  /* 0x00000005000b7c02 */ /* 0x008fe20008000f00 */
[----:B------:R-:W-:Y:S02]  /*8220*/  IMAD.U32 R10, RZ, RZ, UR4 ;  /* 0x00000004ff0a7e24 */ /* 0x000fe4000f8e00ff */
[----:B------:R-:W-:Y:S07]  /*8230*/  LEPC R20, `(.L_x_132) ;  /* 0x000000001014794e */ /* 0x000fee0000000000 */
[----:B--2-4-:R-:W-:Y:S05]  /*8240*/  CALL.ABS.NOINC R2 ;  /* 0x0000000002007343 */ /* 0x014fea0003c00000 */
.L_x_132:
        /* <DEDUP_REMOVED lines=12> */
[----:B--2---:R-:W-:Y:S01]  /*8310*/  FFMA R36, R35, R40, R0 ;  /* 0x0000002823247223 */ /* 0x004fe20000000000 */
[----:B------:R-:W-:Y:S01]  /*8320*/  FMUL R4, R33, R8 ;  /* 0x0000000821047220 */ /* 0x000fe20000400000 */
[----:B------:R-:W-:Y:S01]  /*8330*/  FFMA R37, R35, R41, R2 ;  /* 0x0000002923257223 */ /* 0x000fe20000000002 */
[----:B------:R-:W-:Y:S01]  /*8340*/  FMUL R5, R33, R9 ;  /* 0x0000000921057220 */ /* 0x000fe20000400000 */
[----:B------:R-:W-:Y:S01]  /*8350*/  FFMA R38, R35, R42, R3 ;  /* 0x0000002a23267223 */ /* 0x000fe20000000003 */
[----:B------:R-:W-:Y:S01]  /*8360*/  FMUL R6, R33, R10 ;  /* 0x0000000a21067220 */ /* 0x000fe20000400000 */
[----:B------:R-:W-:Y:S01]  /*8370*/  FFMA R39, R35, R43, R7 ;  /* 0x0000002b23277223 */ /* 0x000fe20000000007 */
[----:B------:R-:W-:Y:S01]  /*8380*/  FMUL R11, R33, R11 ;  /* 0x0000000b210b7220 */ /* 0x000fe20000400000 */
[----:B---3--:R-:W-:Y:S01]  /*8390*/  FFMA R4, R35, R44, R4 ;  /* 0x0000002c23047223 */ /* 0x008fe20000000004 */
        /* <DEDUP_REMOVED lines=21> */
[----:B------:R-:W-:Y:S01]  /*84f0*/  FFMA R15, R35, R55, R19 ;  /* 0x00000037230f7223 */ /* 0x000fe20000000013 */
[----:B------:R-:W-:Y:S02]  /*8500*/  MOV R16, UR37 ;  /* 0x0000002500107c02 */ /* 0x000fe40008000f00 */
[----:B------:R-:W-:Y:S02]  /*8510*/  @P6 IADD3 R17, PT, PT, R20, 0x40, RZ ;  /* 0x0000004014116810 */ /* 0x000fe40007ffe0ff */
[----:B------:R1:W-:Y:S01]  /*8520*/  STSM.16.M88.4 [R84], R12 ;  /* 0x0000000c54007844 */ /* 0x0003e20000000200 */
        /* <DEDUP_REMOVED lines=11> */
[----:B------:R-:W-:Y:S02]  /*85e0*/  UIADD3 UR10, UPT, UPT, UR48, 0x400, URZ ;  /* 0x00000400300a7890 */ /* 0x000fe4000fffe0ff */
[----:B------:R-:W-:Y:S02]  /*85f0*/  UIADD3 UR8, UP0, UPT, UR52, 0x680, URZ ;  /* 0x0000068034087890 */ /* 0x000fe4000ff1e0ff */
[----:B------:R-:W-:Y:S02]  /*8600*/  UIADD3 UR5, UPT, UPT, UR41, 0x80, URZ ;  /* 0x0000008029057890 */ /* 0x000fe4000fffe0ff */
[----:B------:R-:W-:Y:S01]  /*8610*/  MOV R70, UR10 ;  /* 0x0000000a00467c02 */ /* 0x000fe20008000f00 */
[----:B------:R-:W-:Y:S01]  /*8620*/  UIADD3.X UR9, UPT, UPT, URZ, UR53, URZ, UP0, !UPT ;  /* 0x00000035ff097290 */ /* 0x000fe200087fe4ff */
[----:B------:R-:W-:Y:S02]  /*8630*/  UMOV UR6, UR42 ;  /* 0x0000002a00067c82 */ /* 0x000fe40008000000 */
[----:B------:R-:W-:Y:S01]  /*8640*/  R2UR UR4, R70 ;  /* 0x00000000460472ca */ /* 0x000fe200000e0000 */
[----:B------:R-:W-:Y:S11]  /*8650*/  UMOV UR7, UR36 ;  /* 0x0000002400077c82 */ /* 0x000ff60008000000 */
[----:B------:R-:W-:Y:S01]  /*8660*/  @!UPT UIADD3 URZ, UPT, UPT, URZ, URZ, URZ ;  /* 0x000000fffffff290 */ /* 0x000fe2000fffe0ff */
[----:B------:R2:W-:Y:S01]  /*8670*/  UTMASTG.3D [UR4], [UR8] ;  /* 0x00000004080073b5 */ /* 0x0005e20008010000 */
[----:B------:R0:W-:Y:S01]  /*8680*/  UTMACMDFLUSH ;  /* 0x00000000000079b7 */ /* 0x0001e20000000000 */
[----:B--2---:R-:W-:Y:S04]  /*8690*/  DEPBAR.LE SB0, 0x1 ;  /* 0x000080400000791a */ /* 0x004fe80000000000 */
.L_x_134:
[----:B------:R-:W-:Y:S05]  /*86a0*/  BSYNC.RECONVERGENT B0 ;  /* 0x0000000000007941 */ /* 0x000fea0003800200 */
.L_x_133:
        /* <DEDUP_REMOVED lines=20> */
.L_x_138:
[----:B------:R-:W-:Y:S05]  /*87f0*/  BSYNC B0 ;  /* 0x0000000000007941 */ /* 0x000fea0003800000 */
.L_x_137:
        /* <DEDUP_REMOVED lines=13> */
.L_x_136:
[----:B------:R-:W-:Y:S05]  /*88d0*/  BSYNC B1 ;  /* 0x0000000000017941 */ /* 0x000fea0003800000 */
.L_x_135:
        /* <DEDUP_REMOVED lines=21> */
.L_x_140:
        /* <DEDUP_REMOVED lines=66> */
.L_x_142:
[----:B------:R-:W-:Y:S05]  /*8e50*/  BSYNC.RECONVERGENT B0 ;  /* 0x0000000000007941 */ /* 0x000fea0003800200 */
.L_x_141:
        /* <DEDUP_REMOVED lines=20> */
.L_x_146:
[----:B------:R-:W-:Y:S05]  /*8fa0*/  BSYNC B0 ;  /* 0x0000000000007941 */ /* 0x000fea0003800000 */
.L_x_145:
        /* <DEDUP_REMOVED lines=13> */
.L_x_144:
[----:B------:R-:W-:Y:S05]  /*9080*/  BSYNC B1 ;  /* 0x0000000000017941 */ /* 0x000fea0003800000 */
.L_x_143:
        /* <DEDUP_REMOVED lines=21> */
.L_x_148:
        /* <DEDUP_REMOVED lines=66> */
.L_x_150:
[----:B------:R-:W-:Y:S05]  /*9600*/  BSYNC.RECONVERGENT B0 ;  /* 0x0000000000007941 */ /* 0x000fea0003800200 */
.L_x_149:
        /* <DEDUP_REMOVED lines=12> */
[----:B------:R-:W-:Y:S04]  /*96d0*/  @P1 IMAD R87, R87, 0x2000, R88 ;  /* 0x0000200057571824 */ /* 0x000fe800078e0258 */
[----:B------:R-:W-:Y:S05]  /*96e0*/  @P1 VIADD R2, R87, UR48 ;  /* 0x0000003057021c36 */ /* 0x000fea0008000000 */
[----:B------:R-:W-:Y:S01]  /*96f0*/  @P1 IADD3 R86, PT, PT, R86, R2, RZ ;  /* 0x0000000256561210 */ /* 0x000fe20007ffe0ff */
[----:B------:R-:W-:Y:S01]  /*9700*/  @P1 IMAD.IADD R2, R74, 0x1, R2 ;  /* 0x000000014a021824 */ /* 0x000fe200078e0202 */
[----:B------:R-:W-:Y:S06]  /*9710*/  @P0 BRA `(.L_x_154) ;  /* 0x00000000000c0947 */ /* 0x000fec0003800000 */
[----:B------:R-:W-:Y:S04]  /*9720*/  SHF.L.U32 R91, R91, 0x1f, RZ ;  /* 0x0000001f5b5b7819 */ /* 0x000fe800000006ff */
[----:B------:R-:W2:Y:S02]  /*9730*/  SYNCS.PHASECHK.TRANS64.TRYWAIT P0, [R0+URZ+0x20], R91 ;  /* 0x0000205b000075a7 */ /* 0x000ea400080011ff */
[----:B--2---:R-:W-:Y:S05]  /*9740*/  @!P0 BRA `(.L_x_155) ;  /* 0x0000001400ac8947 */ /* 0x004fea0003800000 */
.L_x_154:
[----:B------:R-:W-:Y:S05]  /*9750*/  BSYNC B0 ;  /* 0x0000000000007941 */ /* 0x000fea0003800000 */
.L_x_153:
[----:B------:R-:W-:Y:S11]  /*9760*/  ISETP.NE.AND P0, PT, R90, RZ, PT ;  /* 0x000000ff5a00720c */ /* 0x000ff60003f05270 */
[----:B------:R-:W-:Y:S02]  /*9770*/  @!UPT UIADD3 URZ, UPT, UPT, URZ, URZ, URZ ;  /* 0x000000fffffff290 */ /* 0x000fe4000fffe0ff */
[----:B--2---:R-:W-:Y:S01]  /*9780*/  @P0 IADD3 R0, PT, PT, R74, R86, RZ ;  /* 0x000000564a000210 */ /* 0x004fe20007ffe0ff */
[----:B------:R-:W-:Y:S05]  /*9790*/  @P0 WARPSYNC.ALL ;  /* 0x0000000000000948 */ /* 0x000fea0003800000 */
[----:B------:R2:W3:Y:S04]  /*97a0*/  @P0 LDSM.16.M88.4 R40, [R87+UR48+0x400] ;  /* 0x000400305728083b */ /* 0x0004e80008000200 */
[----:B------:R2:W4:Y:S04]  /*97b0*/  @P0 LDSM.16.M88.4 R44, [R2+0x400] ;  /* 0x00040000022c083b */ /* 0x0005280000000200 */
[----:B------:R2:W1:Y:S04]  /*97c0*/  @P0 LDSM.16.M88.4 R48, [R86+0x400] ;  /* 0x000400005630083b */ /* 0x0004680000000200 */
[----:B------:R2:W1:Y:S02]  /*97d0*/  @P0 LDSM.16.M88.4 R52, [R0+0x400] ;  /* 0x000400000034083b */ /* 0x0004640000000200 */
.L_x_152:
[----:B------:R-:W-:Y:S05]  /*97e0*/  BSYNC B1 ;  /* 0x0000000000017941 */ /* 0x000fea0003800000 */
.L_x_151:
        /* <DEDUP_REMOVED lines=21> */
.L_x_156:
[----:B------:R-:W-:Y:S01]  /*9940*/  ISETP.NE.AND P0, PT, R76, RZ, PT ;  /* 0x000000ff4c00720c */ /* 0x000fe20003f05270 */
[----:B------:R-:W-:Y:S05]  /*9950*/  WARPSYNC.ALL ;  /* 0x0000000000007948 */ /* 0x000fea0003800000 */
[----:B------:R-:W-:Y:S01]  /*9960*/  R2UR UR4, R34 ;  /* 0x00000000220472ca */ /* 0x000fe200000e0000 */
[----:B------:R-:W-:Y:S01]  /*9970*/  BSSY.RECONVERGENT B0, `(.L_x_157) ;  /* 0x000003c000007945 */ /* 0x000fe20003800200 */
[----:B------:R-:W-:Y:S11]  /*9980*/  R2UR UR5, R85 ;  /* 0x00000000550572ca */ /* 0x000ff600000e0000 */
[----:B-1----:R-:W1:Y:S01]  /*9990*/  LDTM.16dp128bit.x8 R4, tmem[UR4+0xe0] ;  /* 0x0000e004000479ee */ /* 0x002e620008180000 */
[----:B------:R-:W-:Y:S01]  /*99a0*/  NOP ;  /* 0x0000000000007918 */ /* 0x000fe20000000000 */
[----:B------:R-:W-:Y:S04]  /*99b0*/  UIADD3 UR5, UPT, UPT, UR5, 0xb0, URZ ;  /* 0x000000b005057890 */ /* 0x000fe8000fffe0ff */
[----:B------:R-:W-:Y:S09]  /*99c0*/  UPRMT UR5, UR37, 0x654, UR5 ;  /* 0x0000065425057896 */ /* 0x000ff20008000005 */
[----:B-1----:R-:W-:Y:S01]  /*99d0*/  SYNCS.ARRIVE.TRANS64.RED.A1T0 RZ, [UR5], RZ ;  /* 0x000000ffffff79a7 */ /* 0x002fe20008100405 */
[C---:B------:R-:W-:Y:S01]  /*99e0*/  FMUL R0, R33.reuse, R4 ;  /* 0x0000000421007220 */ /* 0x040fe20000400000 */
        /* <DEDUP_REMOVED lines=33> */
[----:B------:R-:W-:Y:S05]  /*9c00*/  FFMA R15, R35, R55, R19 ;  /* 0x00000037230f7223 */ /* 0x000fea0000000013 */
[----:B------:R1:W-:Y:S01]  /*9c10*/  STSM.16.M88.4 [R84+0x6000], R12 ;  /* 0x0060000c54007844 */ /* 0x0003e20000000200 */
        /* <DEDUP_REMOVED lines=17> */
.L_x_158:
[----:B------:R-:W-:Y:S05]  /*9d30*/  BSYNC.RECONVERGENT B0 ;  /* 0x0000000000007941 */ /* 0x000fea0003800200 */
.L_x_157:
[----:B------:R-:W-:Y:S01]  /*9d40*/  BAR.SYNC.DEFER_BLOCKING 0x1, 0x80 ;  /* 0x0042000000007b1d */ /* 0x000fe20000010000 */
[----:B------:R-:W-:Y:S01]  /*9d50*/  UISETP.NE.AND UP0, UPT, UR49, -0x8, UPT ;  /* 0xfffffff83100788c */ /* 0x000fe2000bf05270 */
[----:B------:R-:W-:Y:S08]  /*9d60*/  IADD3 R31, PT, PT, R31, 0x1, RZ ;  /* 0x000000011f1f7810 */ /* 0x000ff00007ffe0ff */
[----:B------:R-:W-:Y:S05]  /*9d70*/  BRA.U !UP0, `(.L_x_159) ;  /* 0x0000000108287547 */ /* 0x000fea000b800000 */
[----:B------:R-:W-:Y:S01]  /*9d80*/  ISETP.NE.AND P0, PT, R80, RZ, PT ;  /* 0x000000ff5000720c */ /* 0x000fe20003f05270 */
[----:B------:R-:W-:Y:S01]  /*9d90*/  IMAD.U32 R2, RZ, RZ, UR51 ;  /* 0x00000033ff027e24 */ /* 0x000fe2000f8e00ff */
[----:B------:R-:W-:Y:S01]  /*9da0*/  UIADD3 UR51, UPT, UPT, UR51, 0x1, URZ ;  /* 0x0000000133337890 */ /* 0x000fe2000fffe0ff */
[----:B------:R-:W-:Y:S03]  /*9db0*/  IMAD.U32 R0, RZ, RZ, UR37 ;  /* 0x00000025ff007e24 */ /* 0x000fe6000f8e00ff */
[----:B------:R-:W-:Y:S04]  /*9dc0*/  UISETP.NE.AND UP0, UPT, UR51, 0x4, UPT ;  /* 0x000000043300788c */ /* 0x000fe8000bf05270 */
[----:B------:R-:W-:Y:S03]  /*9dd0*/  USEL UR51, UR51, URZ, UP0 ;  /* 0x000000ff33337287 */ /* 0x000fe60008000000 */
[----:B------:R-:W-:Y:S05]  /*9de0*/  @P0 LEA R2, R2, UR48, 0x3 ;  /* 0x0000003002020c11 */ /* 0x000fea000f8e18ff */
[----:B------:R-:W-:Y:S05]  /*9df0*/  @P0 VIADD R2, R2, 0x40 ;  /* 0x0000004002020836 */ /* 0x000fea0000000000 */
[----:B------:R-:W-:Y:S04]  /*9e00*/  @P0 PRMT R0, R0, 0x654, R2 ;  /* 0x0000065400000816 */ /* 0x000fe80000000002 */
[----:B------:R2:W-:Y:S03]  /*9e10*/  @P0 SYNCS.ARRIVE.TRANS64.RED.A1T0 RZ, [R0+URZ], RZ ;  /* 0x000000ff00ff09a7 */ /* 0x0005e600081004ff */
.L_x_159:
[----:B------:R-:W-:Y:S01]  /*9e20*/  ISETP.NE.AND P2, PT, R77, RZ, PT ;  /* 0x000000ff4d00720c */ /* 0x000fe20003f45270 */
[----:B------:R-:W-:Y:S01]  /*9e30*/  UIADD3 UR49, UPT, UPT, UR49, 0x8, URZ ;  /* 0x0000000831317890 */ /* 0x000fe2000fffe0ff */
[----:B------:R-:W-:Y:S01]  /*9e40*/  ISETP.NE.AND P0, PT, R79, 0x2, PT ;  /* 0x000000024f00780c */ /* 0x000fe20003f05270 */
[----:B-1----:R-:W-:Y:S01]  /*9e50*/  IMAD.IADD R14, R29, 0x1, R62 ;  /* 0x000000011d0e7824 */ /* 0x002fe200078e023e */
[----:B------:R-:W-:Y:S01]  /*9e60*/  ISETP.NE.AND P1, PT, R31, 0x4, PT ;  /* 0x000000041f00780c */ /* 0x000fe20003f25270 */
[----:B------:R-:W-:Y:S01]  /*9e70*/  IMAD.IADD R15, R30, 0x1, R63 ;  /* 0x000000011e0f7824 */ /* 0x000fe200078e023f */
[----:B------:R-:W-:Y:S02]  /*9e80*/  SEL R2, RZ, 0x1, P0 ;  /* 0x00000001ff027807 */ /* 0x000fe40000000000 */
[----:B--2---:R-:W-:Y:S02]  /*9e90*/  SEL R0, RZ, 0x1, P1 ;  /* 0x00000001ff007807 */ /* 0x004fe40000800000 */
[----:B------:R-:W-:Y:S02]  /*9ea0*/  LOP3.LUT R72, R72, R2, RZ, 0x3c, !PT ;  /* 0x0000000248487212 */ /* 0x000fe400078e3cff */
[----:B------:R-:W-:Y:S02]  /*9eb0*/  LOP3.LUT R73, R73, R0, RZ, 0x3c, !PT ;  /* 0x0000000049497212 */ /* 0x000fe400078e3cff */
[----:B------:R-:W-:Y:S02]  /*9ec0*/  @P2 R2UR UR36, R71 ;  /* 0x00000000472422ca */ /* 0x000fe400000e0000 */
[----:B------:R-:W-:Y:S02]  /*9ed0*/  SEL R79, R79, RZ, P0 ;  /* 0x000000ff4f4f7207 */ /* 0x000fe40000000000 */
[----:B------:R-:W-:Y:S01]  /*9ee0*/  SEL R31, R31, RZ, P1 ;  /* 0x000000ff1f1f7207 */ /* 0x000fe20000800000 */
[----:B------:R-:W-:Y:S10]  /*9ef0*/  @P2 BRA `(.L_x_160) ;  /* 0xffffffb400502947 */ /* 0x000ff4000383ffff */
[----:B------:R-:W-:-:S09]  /*9f00*/  UISETP.NE.AND UP0, UPT, UR50, URZ, UPT ;  /* 0x000000ff3200728c */ /* 0x000fd2000bf05270 */
[----:B------:R-:W-:Y:S05]  /*9f10*/  BRA.U !UP0, `(.L_x_161) ;  /* 0x0000000108487547 */ /* 0x000fea000b800000 */
[----:B------:R-:W1:Y:S02]  /*9f20*/  LDCU.64 UR4, c[0x0][0x890] ;  /* 0x00011200ff0477ac */ /* 0x000e640008000a00 */
[----:B-1----:R-:W-:-:S04]  /*9f30*/  UISETP.NE.U32.AND UP0, UPT, UR4, URZ, UPT ;  /* 0x000000ff0400728c */ /* 0x002fc8000bf05070 */
[----:B------:R-:W-:-:S09]  /*9f40*/  UISETP.NE.AND.EX UP0, UPT, UR5, URZ, UPT, UP0 ;  /* 0x000000ff0500728c */ /* 0x000fd2000bf05300 */
[----:B------:R-:W-:Y:S05]  /*9f50*/  BRA.U UP0, `(.L_x_162) ;  /* 0x00000001000c7547 */ /* 0x000fea000b800000 */
[----:B------:R-:W-:-:S13]  /*9f60*/  FSETP.NEU.AND P0, PT, R35, RZ, PT ;  /* 0x000000ff2300720b */ /* 0x000fda0003f0d000 */
[----:B------:R-:W-:Y:S05]  /*9f70*/  @!P0 EXIT ;  /* 0x000000000000894d */ /* 0x000fea0003800000 */
[----:B------:R-:W-:Y:S05]  /*9f80*/  BRA `(.L_x_161) ;  /* 0x00000000002c7947 */ /* 0x000fea0003800000 */
.L_x_162:
[----:B------:R-:W-:Y:S01]  /*9f90*/  ISETP.NE.AND P0, PT, R78, RZ, PT ;  /* 0x000000ff4e00720c */ /* 0x000fe20003f05270 */
[----:B------:R-:W-:-:S12]  /*9fa0*/  BSSY.RECONVERGENT B0, `(.L_x_161) ;  /* 0x0000009000007945 */ /* 0x000fd80003800200 */
[----:B------:R-:W-:Y:S05]  /*9fb0*/  @P0 BRA `(.L_x_163) ;  /* 0x0000000000140947 */ /* 0x000fea0003800000 */
[----:B------:R-:W1:Y:S02]  /*9fc0*/  LDCU.64 UR4, c[0x0][0x888] ;  /* 0x00011100ff0477ac */ /* 0x000e640008000a00 */
[----:B-1----:R-:W-:-:S04]  /*9fd0*/  ISETP.NE.U32.AND P0, PT, RZ, UR4, PT ;  /* 0x00000004ff007c0c */ /* 0x002fc8000bf05070 */
[----:B------:R-:W-:-:S13]  /*9fe0*/  ISETP.NE.AND.EX P0, PT, RZ, UR5, PT, P0 ;  /* 0x00000005ff007c0c */ /* 0x000fda000bf05300 */
[----:B------:R-:W-:Y:S05]  /*9ff0*/  @!P0 EXIT ;  /* 0x000000000000894d */ /* 0x000fea0003800000 */
[----:B------:R-:W-:Y:S05]  /*a000*/  BRA `(.L_x_164) ;  /* 0x0000000000087947 */ /* 0x000fea0003800000 */
.L_x_163:
[----:B------:R-:W-:-:S13]  /*a010*/  FSETP.NEU.AND P0, PT, R35, RZ, PT ;  /* 0x000000ff2300720b */ /* 0x000fda0003f0d000 */
[----:B------:R-:W-:Y:S05]  /*a020*/  @!P0 EXIT ;  /* 0x000000000000894d */ /* 0x000fea0003800000 */
.L_x_164:
[----:B------:R-:W-:Y:S05]  /*a030*/  BSYNC.RECONVERGENT B0 ;  /* 0x0000000000007941 */ /* 0x000fea0003800200 */
.L_x_161:
[----:B------:R-:W-:Y:S01]  /*a040*/  ULEA UR4, UR51, UR48, 0x3 ;  /* 0x0000003033047291 */ /* 0x000fe2000f8e18ff */
[----:B------:R-:W-:-:S04]  /*a050*/  DEPBAR.LE SB0, 0x0 ;  /* 0x000080000000791a */ /* 0x000fc80000000000 */
[----:B------:R-:W-:-:S04]  /*a060*/  UIADD3 UR4, UPT, UPT, UR4, 0x40, URZ ;  /* 0x0000004004047890 */ /* 0x000fc8000fffe0ff */
[----:B------:R-:W-:-:S09]  /*a070*/  UPRMT UR4, UR37, 0x654, UR4 ;  /* 0x0000065425047896 */ /* 0x000fd20008000004 */
[----:B------:R-:W-:Y:S01]  /*a080*/  SYNCS.ARRIVE.TRANS64.RED.A1T0 RZ, [UR4], RZ ;  /* 0x000000ffffff79a7 */ /* 0x000fe20008100404 */
[----:B------:R-:W-:Y:S05]  /*a090*/  EXIT ;  /* 0x000000000000794d */ /* 0x000fea0003800000 */
.L_x_19:
[----:B--2---:R2:W1:Y:S02]  /*a0a0*/  SYNCS.PHASECHK.TRANS64.TRYWAIT P0, [R2+URZ+0xe0], R3 ;  /* 0x0000e003020075a7 */ /* 0x00446400080011ff */
[----:B-1----:R-:W-:Y:S05]  /*a0b0*/  @!P0 NANOSLEEP.SYNCS 0x989680 ;  /* 0x009896800000895d */ /* 0x002fea0003900000 */
[----:B------:R-:W1:Y:S02]  /*a0c0*/  @!P0 SYNCS.PHASECHK.TRANS64 P0, [R2+URZ+0xe0], R3 ;  /* 0x0000e003020085a7 */ /* 0x000e6400080010ff */
[----:B-1----:R-:W-:Y:S05]  /*a0d0*/  @!P0 BRA `(.L_x_19) ;  /* 0xfffffffc00f08947 */ /* 0x002fea000383ffff */
[----:B------:R-:W-:Y:S05]  /*a0e0*/  BRA `(.L_x_165) ;  /* 0xffffff74002c7947 */ /* 0x000fea000383ffff */
.L_x_22:
[----:B-1----:R-:W-:-:S07]  /*a0f0*/  MOV R2, UR33 ;  /* 0x0000002100027c02 */ /* 0x002fce0008000f00 */
.L_x_166:
[----:B-1----:R1:W2:Y:S02]  /*a100*/  SYNCS.PHASECHK.TRANS64.TRYWAIT P0, [R2+URZ+0x10], R4 ;  /* 0x00001004020075a7 */ /* 0x0022a400080011ff */
[----:B--2---:R-:W-:Y:S05]  /*a110*/  @!P0 NANOSLEEP.SYNCS 0x989680 ;  /* 0x009896800000895d */ /* 0x004fea0003900000 */
[----:B------:R-:W2:Y:S02]  /*a120*/  @!P0 SYNCS.PHASECHK.TRANS64 P0, [R2+URZ+0x10], R4 ;  /* 0x00001004020085a7 */ /* 0x000ea400080010ff */
[----:B--2---:R-:W-:Y:S05]  /*a130*/  @!P0 BRA `(.L_x_166) ;  /* 0xfffffffc00f08947 */ /* 0x004fea000383ffff */
[----:B------:R-:W-:Y:S05]  /*a140*/  BRA `(.L_x_21) ;  /* 0xffffff74007c7947 */ /* 0x000fea000383ffff */
.L_x_28:
[----:B-1----:R-:W-:-:S07]  /*a150*/  MOV R2, UR33 ;  /* 0x0000002100027c02 */ /* 0x002fce0008000f00 */
.L_x_167:
[----:B-1----:R1:W2:Y:S02]  /*a160*/  SYNCS.PHASECHK.TRANS64.TRYWAIT P0, [R2+URZ+0x10], R4 ;  /* 0x00001004020075a7 */ /* 0x0022a400080011ff */
[----:B--2---:R-:W-:Y:S05]  /*a170*/  @!P0 NANOSLEEP.SYNCS 0x989680 ;  /* 0x009896800000895d */ /* 0x004fea0003900000 */
[----:B------:R-:W2:Y:S02]  /*a180*/  @!P0 SYNCS.PHASECHK.TRANS64 P0, [R2+URZ+0x10], R4 ;  /* 0x00001004020085a7 */ /* 0x000ea400080010ff */
[----:B--2---:R-:W-:Y:S05]  /*a190*/  @!P0 BRA `(.L_x_167) ;  /* 0xfffffffc00f08947 */ /* 0x004fea000383ffff */
[----:B------:R-:W-:Y:S05]  /*a1a0*/  BRA `(.L_x_27) ;  /* 0xffffff7800547947 */ /* 0x000fea000383ffff */
.L_x_32:
[----:B-1----:R1:W2:Y:S02]  /*a1b0*/  SYNCS.PHASECHK.TRANS64.TRYWAIT P0, [R2+URZ+0x70], R3 ;  /* 0x00007003020075a7 */ /* 0x0022a400080011ff */
[----:B--2---:R-:W-:Y:S05]  /*a1c0*/  @!P0 NANOSLEEP.SYNCS 0x989680 ;  /* 0x009896800000895d */ /* 0x004fea0003900000 */
[----:B------:R-:W2:Y:S02]  /*a1d0*/  @!P0 SYNCS.PHASECHK.TRANS64 P0, [R2+URZ+0x70], R3 ;  /* 0x00007003020085a7 */ /* 0x000ea400080010ff */
[----:B--2---:R-:W-:Y:S05]  /*a1e0*/  @!P0 BRA `(.L_x_32) ;  /* 0xfffffffc00f08947 */ /* 0x004fea000383ffff */
[----:B------:R-:W-:Y:S05]  /*a1f0*/  BRA `(.L_x_168) ;  /* 0xffffff7c000c7947 */ /* 0x000fea000383ffff */
.L_x_36:
[----:B----4-:R-:W-:-:S07]  /*a200*/  MOV R0, UR4 ;  /* 0x0000000400007c02 */ /* 0x010fce0008000f00 */
.L_x_169:
[----:B-1----:R1:W2:Y:S02]  /*a210*/  SYNCS.PHASECHK.TRANS64.TRYWAIT P0, [R0+URZ], R2 ;  /* 0x00000002000075a7 */ /* 0x0022a400080011ff */
[----:B--2---:R-:W-:Y:S05]  /*a220*/  @!P0 NANOSLEEP.SYNCS 0x989680 ;  /* 0x009896800000895d */ /* 0x004fea0003900000 */
[----:B------:R-:W2:Y:S02]  /*a230*/  @!P0 SYNCS.PHASECHK.TRANS64 P0, [R0+URZ], R2 ;  /* 0x00000002000085a7 */ /* 0x000ea400080010ff */
[----:B--2---:R-:W-:Y:S05]  /*a240*/  @!P0 BRA `(.L_x_169) ;  /* 0xfffffffc00f08947 */ /* 0x004fea000383ffff */
[----:B------:R-:W-:Y:S05]  /*a250*/  BRA `(.L_x_170) ;  /* 0xffffff80007c7947 */ /* 0x000fea000383ffff */
.L_x_39:
[----:B-1----:R1:W2:Y:S02]  /*a260*/  SYNCS.PHASECHK.TRANS64.TRYWAIT P0, [R0+URZ+0xd0], R4 ;  /* 0x0000d004000075a7 */ /* 0x0022a400080011ff */
[----:B--2---:R-:W-:Y:S05]  /*a270*/  @!P0 NANOSLEEP.SYNCS 0x989680 ;  /* 0x009896800000895d */ /* 0x004fea0003900000 */
[----:B------:R-:W2:Y:S02]  /*a280*/  @!P0 SYNCS.PHASECHK.TRANS64 P0, [R0+URZ+0xd0], R4 ;  /* 0x0000d004000085a7 */ /* 0x000ea400080010ff */
[----:B--2---:R-:W-:Y:S05]  /*a290*/  @!P0 BRA `(.L_x_39) ;  /* 0xfffffffc00f08947 */ /* 0x004fea000383ffff */
[----:B------:R-:W-:Y:S05]  /*a2a0*/  BRA `(.L_x_171) ;  /* 0xffffff8000d87947 */ /* 0x000fea000383ffff */
.L_x_40:
[----:B------:R-:W-:-:S07]  /*a2b0*/  MOV R0, UR5 ;  /* 0x0000000500007c02 */ /* 0x000fce0008000f00 */
.L_x_172:
[----:B-1----:R1:W2:Y:S02]  /*a2c0*/  SYNCS.PHASECHK.TRANS64.TRYWAIT P0, [R0+URZ+0x80], R5 ;  /* 0x00008005000075a7 */ /* 0x0022a400080011ff */
[----:B--2---:R-:W-:Y:S05]  /*a2d0*/  @!P0 NANOSLEEP.SYNCS 0x989680 ;  /* 0x009896800000895d */ /* 0x004fea0003900000 */
[----:B------:R-:W2:Y:S02]  /*a2e0*/  @!P0 SYNCS.PHASECHK.TRANS64 P0, [R0+URZ+0x80], R5 ;  /* 0x00008005000085a7 */ /* 0x000ea400080010ff */
[----:B--2---:R-:W-:Y:S05]  /*a2f0*/  @!P0 BRA `(.L_x_172) ;  /* 0xfffffffc00f08947 */ /* 0x004fea000383ffff */
[----:B------:R-:W-:Y:S05]  /*a300*/  BRA `(.L_x_173) ;  /* 0xffffff8000e87947 */ /* 0x000fea000383ffff */
.L_x_41:
[----:B-1----:R1:W2:Y:S02]  /*a310*/  SYNCS.PHASECHK.TRANS64.TRYWAIT P1, [R0+URZ+0x70], R4 ;  /* 0x00007004000075a7 */ /* 0x0022a400080211ff */
[----:B--2---:R-:W-:Y:S05]  /*a320*/  @!P1 NANOSLEEP.SYNCS 0x989680 ;  /* 0x009896800000995d */ /* 0x004fea0003900000 */
[----:B------:R-:W2:Y:S02]  /*a330*/  @!P1 SYNCS.PHASECHK.TRANS64 P1, [R0+URZ+0x70], R4 ;  /* 0x00007004000095a7 */ /* 0x000ea400080210ff */
[----:B--2---:R-:W-:Y:S05]  /*a340*/  @!P1 BRA `(.L_x_41) ;  /* 0xfffffffc00f09947 */ /* 0x004fea000383ffff */
[----:B------:R-:W-:Y:S05]  /*a350*/  BRA `(.L_x_174) ;  /* 0xffffff8400187947 */ /* 0x000fea000383ffff */
.L_x_44:
[----:B------:R-:W-:-:S07]  /*a360*/  MOV R0, UR5 ;  /* 0x0000000500007c02 */ /* 0x000fce0008000f00 */
.L_x_175:
[----:B-1----:R1:W2:Y:S02]  /*a370*/  SYNCS.PHASECHK.TRANS64.TRYWAIT P0, [R0+URZ+0x80], R2 ;  /* 0x00008002000075a7 */ /* 0x0022a400080011ff */
[----:B--2---:R-:W-:Y:S05]  /*a380*/  @!P0 NANOSLEEP.SYNCS 0x989680 ;  /* 0x009896800000895d */ /* 0x004fea0003900000 */
[----:B------:R-:W2:Y:S02]  /*a390*/  @!P0 SYNCS.PHASECHK.TRANS64 P0, [R0+URZ+0x80], R2 ;  /* 0x00008002000085a7 */ /* 0x000ea400080010ff */
[----:B--2---:R-:W-:Y:S05]  /*a3a0*/  @!P0 BRA `(.L_x_175) ;  /* 0xfffffffc00f08947 */ /* 0x004fea000383ffff */
[----:B------:R-:W-:Y:S05]  /*a3b0*/  BRA `(.L_x_43) ;  /* 0xffffff84006c7947 */ /* 0x000fea000383ffff */
.L_x_51:
[----:B-1----:R1:W2:Y:S02]  /*a3c0*/  SYNCS.PHASECHK.TRANS64.TRYWAIT P1, [R0+URZ+0x70], R2 ;  /* 0x00007002000075a7 */ /* 0x0022a400080211ff */
[----:B--2---:R-:W-:Y:S05]  /*a3d0*/  @!P1 NANOSLEEP.SYNCS 0x989680 ;  /* 0x009896800000995d */ /* 0x004fea0003900000 */
[----:B------:R-:W2:Y:S02]  /*a3e0*/  @!P1 SYNCS.PHASECHK.TRANS64 P1, [R0+URZ+0x70], R2 ;  /* 0x00007002000095a7 */ /* 0x000ea400080210ff */
[----:B--2---:R-:W-:Y:S05]  /*a3f0*/  @!P1 BRA `(.L_x_51) ;  /* 0xfffffffc00f09947 */ /* 0x004fea000383ffff */
[----:B------:R-:W-:Y:S05]  /*a400*/  BRA `(.L_x_176) ;  /* 0xffffff8800fc7947 */ /* 0x000fea000383ffff */
.L_x_52:
[----:B------:R-:W-:-:S07]  /*a410*/  MOV R2, UR6 ;  /* 0x0000000600027c02 */ /* 0x000fce0008000f00 */
.L_x_177:
[----:B-1----:R1:W2:Y:S02]  /*a420*/  SYNCS.PHASECHK.TRANS64.TRYWAIT P0, [R2+URZ+0xb0], R0 ;  /* 0x0000b000020075a7 */ /* 0x0022a400080011ff */
[----:B--2---:R-:W-:Y:S05]  /*a430*/  @!P0 NANOSLEEP.SYNCS 0x989680 ;  /* 0x009896800000895d */ /* 0x004fea0003900000 */
[----:B------:R-:W2:Y:S02]  /*a440*/  @!P0 SYNCS.PHASECHK.TRANS64 P0, [R2+URZ+0xb0], R0 ;  /* 0x0000b000020085a7 */ /* 0x000ea400080010ff */
[----:B--2---:R-:W-:Y:S05]  /*a450*/  @!P0 BRA `(.L_x_177) ;  /* 0xfffffffc00f08947 */ /* 0x004fea000383ffff */
[----:B------:R-:W-:Y:S05]  /*a460*/  BRA `(.L_x_178) ;  /* 0xffffff8c004c7947 */ /* 0x000fea000383ffff */
.L_x_55:
[----:B------:R-:W-:Y:S07]  /*a470*/  MOV R0, UR11 ;  /* 0x0000000b00007c02 */ /* 0x000fee0008000f00 */
.L_x_179:
[----:B-1----:R1:W2:Y:S02]  /*a480*/  SYNCS.PHASECHK.TRANS64.TRYWAIT P0, [R0+URZ], R2 ;  /* 0x00000002000075a7 */ /* 0x0022a400080011ff */
[----:B--2---:R-:W-:Y:S05]  /*a490*/  @!P0 NANOSLEEP.SYNCS 0x989680 ;  /* 0x009896800000895d */ /* 0x004fea0003900000 */
[----:B------:R-:W2:Y:S02]  /*a4a0*/  @!P0 SYNCS.PHASECHK.TRANS64 P0, [R0+URZ], R2 ;  /* 0x00000002000085a7 */ /* 0x000ea400080010ff */
[----:B--2---:R-:W-:Y:S05]  /*a4b0*/  @!P0 BRA `(.L_x_179) ;  /* 0xfffffffc00f08947 */ /* 0x004fea000383ffff */
[----:B------:R-:W-:Y:S05]  /*a4c0*/  BRA `(.L_x_54) ;  /* 0xffffff8c00687947 */ /* 0x000fea000383ffff */
.L_x_58:
[----:B------:R-:W-:-:S07]  /*a4d0*/  MOV R0, UR6 ;  /* 0x0000000600007c02 */ /* 0x000fce0008000f00 */
.L_x_180:
[----:B--2---:R2:W4:Y:S02]  /*a4e0*/  SYNCS.PHASECHK.TRANS64.TRYWAIT P0, [R0+URZ], R2 ;  /* 0x00000002000075a7 */ /* 0x00452400080011ff */
[----:B----4-:R-:W-:Y:S05]  /*a4f0*/  @!P0 NANOSLEEP.SYNCS 0x989680 ;  /* 0x009896800000895d */ /* 0x010fea0003900000 */
[----:B------:R-:W4:Y:S02]  /*a500*/  @!P0 SYNCS.PHASECHK.TRANS64 P0, [R0+URZ], R2 ;  /* 0x00000002000085a7 */ /* 0x000f2400080010ff */
[----:B----4-:R-:W-:Y:S05]  /*a510*/  @!P0 BRA `(.L_x_180) ;  /* 0xfffffffc00f08947 */ /* 0x010fea000383ffff */
[----:B------:R-:W-:Y:S05]  /*a520*/  BRA `(.L_x_181) ;  /* 0xffffff9000947947 */ /* 0x000fea000383ffff */
.L_x_59:
[----:B------:R-:W-:-:S07]  /*a530*/  MOV R0, UR6 ;  /* 0x0000000600007c02 */ /* 0x000fce0008000f00 */
.L_x_182:
[----:B-1----:R1:W2:Y:S02]  /*a540*/  SYNCS.PHASECHK.TRANS64.TRYWAIT P0, [R0+URZ], R3 ;  /* 0x00000003000075a7 */ /* 0x0022a400080011ff */
[----:B--2---:R-:W-:Y:S05]  /*a550*/  @!P0 NANOSLEEP.SYNCS 0x989680 ;  /* 0x009896800000895d */ /* 0x004fea0003900000 */
[----:B------:R-:W2:Y:S02]  /*a560*/  @!P0 SYNCS.PHASECHK.TRANS64 P0, [R0+URZ], R3 ;  /* 0x00000003000085a7 */ /* 0x000ea400080010ff */
[----:B--2---:R-:W-:Y:S05]  /*a570*/  @!P0 BRA `(.L_x_182) ;  /* 0xfffffffc00f08947 */ /* 0x004fea000383ffff */
[----:B------:R-:W-:Y:S05]  /*a580*/  BRA `(.L_x_183) ;  /* 0xffffff9000a07947 */ /* 0x000fea000383ffff */
.L_x_60:
[----:B------:R-:W-:-:S07]  /*a590*/  MOV R0, UR6 ;  /* 0x0000000600007c02 */ /* 0x000fce0008000f00 */
.L_x_184:
[----:B-1----:R1:W2:Y:S02]  /*a5a0*/  SYNCS.PHASECHK.TRANS64.TRYWAIT P0, [R0+URZ], R3 ;  /* 0x00000003000075a7 */ /* 0x0022a400080011ff */
[----:B--2---:R-:W-:Y:S05]  /*a5b0*/  @!P0 NANOSLEEP.SYNCS 0x989680 ;  /* 0x009896800000895d */ /* 0x004fea0003900000 */
[----:B------:R-:W2:Y:S02]  /*a5c0*/  @!P0 SYNCS.PHASECHK.TRANS64 P0, [R0+URZ], R3 ;  /* 0x00000003000085a7 */ /* 0x000ea400080010ff */
[----:B--2---:R-:W-:Y:S05]  /*a5d0*/  @!P0 BRA `(.L_x_184) ;  /* 0xfffffffc00f08947 */ /* 0x004fea000383ffff */
[----:B------:R-:W-:Y:S05]  /*a5e0*/  BRA `(.L_x_185) ;  /* 0xffffff9000ac7947 */ /* 0x000fea000383ffff */
.L_x_61:
[----:B-1----:R-:W-:-:S07]  /*a5f0*/  MOV R0, UR7 ;  /* 0x0000000700007c02 */ /* 0x002fce0008000f00 */
.L_x_186:
[----:B-1----:R1:W2:Y:S02]  /*a600*/  SYNCS.PHASECHK.TRANS64.TRYWAIT P0, [R0+URZ], R2 ;  /* 0x00000002000075a7 */ /* 0x0022a400080011ff */
[----:B--2---:R-:W-:Y:S05]  /*a610*/  @!P0 NANOSLEEP.SYNCS 0x989680 ;  /* 0x009896800000895d */ /* 0x004fea0003900000 */
[----:B------:R-:W2:Y:S02]  /*a620*/  @!P0 SYNCS.PHASECHK.TRANS64 P0, [R0+URZ], R2 ;  /* 0x00000002000085a7 */ /* 0x000ea400080010ff */
[----:B--2---:R-:W-:Y:S05]  /*a630*/  @!P0 BRA `(.L_x_186) ;  /* 0xfffffffc00f08947 */ /* 0x004fea000383ffff */
[----:B------:R-:W-:Y:S05]  /*a640*/  BRA `(.L_x_187) ;  /* 0xffffff9000b87947 */ /* 0x000fea000383ffff */
.L_x_66:
[----:B--2---:R2:W3:Y:S02]  /*a650*/  SYNCS.PHASECHK.TRANS64.TRYWAIT P0, [R0+URZ+0x70], R2 ;  /* 0x00007002000075a7 */ /* 0x0044e400080011ff */
[----:B---3--:R-:W-:Y:S05]  /*a660*/  @!P0 NANOSLEEP.SYNCS 0x989680 ;  /* 0x009896800000895d */ /* 0x008fea0003900000 */
[----:B------:R-:W3:Y:S02]  /*a670*/  @!P0 SYNCS.PHASECHK.TRANS64 P0, [R0+URZ+0x70], R2 ;  /* 0x00007002000085a7 */ /* 0x000ee400080010ff */
[----:B---3--:R-:W-:Y:S05]  /*a680*/  @!P0 BRA `(.L_x_66) ;  /* 0xfffffffc00f08947 */ /* 0x008fea000383ffff */
[----:B------:R-:W-:Y:S05]  /*a690*/  BRA `(.L_x_188) ;  /* 0xffffff9400b87947 */ /* 0x000fea000383ffff */
.L_x_69:
[----:B------:R-:W-:Y:S07]  /*a6a0*/  MOV R0, UR7 ;  /* 0x0000000700007c02 */ /* 0x000fee0008000f00 */
.L_x_189:
[----:B--2---:R2:W3:Y:S02]  /*a6b0*/  SYNCS.PHASECHK.TRANS64.TRYWAIT P0, [R0+URZ+0x68], R2 ;  /* 0x00006802000075a7 */ /* 0x0044e400080011ff */
[----:B---3--:R-:W-:Y:S05]  /*a6c0*/  @!P0 NANOSLEEP.SYNCS 0x989680 ;  /* 0x009896800000895d */ /* 0x008fea0003900000 */
[----:B------:R-:W3:Y:S02]  /*a6d0*/  @!P0 SYNCS.PHASECHK.TRANS64 P0, [R0+URZ+0x68], R2 ;  /* 0x00006802000085a7 */ /* 0x000ee400080010ff */
[----:B---3--:R-:W-:Y:S05]  /*a6e0*/  @!P0 BRA `(.L_x_189) ;  /* 0xfffffffc00f08947 */ /* 0x008fea000383ffff */
[----:B------:R-:W-:Y:S05]  /*a6f0*/  BRA `(.L_x_68) ;  /* 0xffffff9800987947 */ /* 0x000fea000383ffff */
.L_x_72:
[----:B------:R-:W-:Y:S07]  /*a700*/  MOV R0, UR7 ;  /* 0x0000000700007c02 */ /* 0x000fee0008000f00 */
.L_x_190:
[----:B-1----:R1:W2:Y:S02]  /*a710*/  SYNCS.PHASECHK.TRANS64.TRYWAIT P0, [R0+URZ+0x40], R32 ;  /* 0x00004020000075a7 */ /* 0x0022a400080011ff */
[----:B--2---:R-:W-:Y:S05]  /*a720*/  @!P0 NANOSLEEP.SYNCS 0x989680 ;  /* 0x009896800000895d */ /* 0x004fea0003900000 */
[----:B------:R-:W2:Y:S02]  /*a730*/  @!P0 SYNCS.PHASECHK.TRANS64 P0, [R0+URZ+0x40], R32 ;  /* 0x00004020000085a7 */ /* 0x000ea400080010ff */
[----:B--2---:R-:W-:Y:S05]  /*a740*/  @!P0 BRA `(.L_x_190) ;  /* 0xfffffffc00f08947 */ /* 0x004fea000383ffff */
[----:B------:R-:W-:Y:S05]  /*a750*/  BRA `(.L_x_191) ;  /* 0xffffff9c00147947 */ /* 0x000fea000383ffff */
.L_x_73:
[----:B------:R-:W-:Y:S07]  /*a760*/  MOV R0, UR7 ;  /* 0x0000000700007c02 */ /* 0x000fee0008000f00 */
.L_x_192:
[----:B-1----:R1:W2:Y:S02]  /*a770*/  SYNCS.PHASECHK.TRANS64.TRYWAIT P0, [R0+URZ+0x48], R32 ;  /* 0x00004820000075a7 */ /* 0x0022a400080011ff */
[----:B--2---:R-:W-:Y:S05]  /*a780*/  @!P0 NANOSLEEP.SYNCS 0x989680 ;  /* 0x009896800000895d */ /* 0x004fea0003900000 */
[----:B------:R-:W2:Y:S02]  /*a790*/  @!P0 SYNCS.PHASECHK.TRANS64 P0, [R0+URZ+0x48], R32 ;  /* 0x00004820000085a7 */ /* 0x000ea400080010ff */
[----:B--2---:R-:W-:Y:S05]  /*a7a0*/  @!P0 BRA `(.L_x_192) ;  /* 0xfffffffc00f08947 */ /* 0x004fea000383ffff */
[----:B------:R-:W-:Y:S05]  /*a7b0*/  BRA `(.L_x_193) ;  /* 0xffffff9c00507947 */ /* 0x000fea000383ffff */
.L_x_74:
[----:B------:R-:W-:Y:S07]  /*a7c0*/  MOV R0, UR7 ;  /* 0x0000000700007c02 */ /* 0x000fee0008000f00 */
.L_x_194:
[----:B-1----:R1:W2:Y:S02]  /*a7d0*/  SYNCS.PHASECHK.TRANS64.TRYWAIT P0, [R0+URZ+0x50], R32 ;  /* 0x00005020000075a7 */ /* 0x0022a400080011ff */
[----:B--2---:R-:W-:Y:S05]  /*a7e0*/  @!P0 NANOSLEEP.SYNCS 0x989680 ;  /* 0x009896800000895d */ /* 0x004fea0003900000 */
[----:B------:R-:W2:Y:S02]  /*a7f0*/  @!P0 SYNCS.PHASECHK.TRANS64 P0, [R0+URZ+0x50], R32 ;  /* 0x00005020000085a7 */ /* 0x000ea400080010ff */
[----:B--2---:R-:W-:Y:S05]  /*a800*/  @!P0 BRA `(.L_x_194) ;  /* 0xfffffffc00f08947 */ /* 0x004fea000383ffff */
[----:B------:R-:W-:Y:S05]  /*a810*/  BRA `(.L_x_195) ;  /* 0xffffff9c00907947 */ /* 0x000fea000383ffff */
.L_x_75:
[----:B------:R-:W-:Y:S07]  /*a820*/  MOV R0, UR7 ;  /* 0x0000000700007c02 */ /* 0x000fee0008000f00 */
.L_x_196:
[----:B-1----:R1:W2:Y:S02]  /*a830*/  SYNCS.PHASECHK.TRANS64.TRYWAIT P0, [R0+URZ+0x58], R32 ;  /* 0x00005820000075a7 */ /* 0x0022a400080011ff */
[----:B--2---:R-:W-:Y:S05]  /*a840*/  @!P0 NANOSLEEP.SYNCS 0x989680 ;  /* 0x009896800000895d */ /* 0x004fea0003900000 */
[----:B------:R-:W2:Y:S02]  /*a850*/  @!P0 SYNCS.PHASECHK.TRANS64 P0, [R0+URZ+0x58], R32 ;  /* 0x00005820000085a7 */ /* 0x000ea400080010ff */
[----:B--2---:R-:W-:Y:S05]  /*a860*/  @!P0 BRA `(.L_x_196) ;  /* 0xfffffffc00f08947 */ /* 0x004fea000383ffff */
[----:B------:R-:W-:Y:S05]  /*a870*/  BRA `(.L_x_197) ;  /* 0xffffff9c00d47947 */ /* 0x000fea000383ffff */
.L_x_76:
[----:B------:R-:W-:Y:S07]  /*a880*/  MOV R0, UR7 ;  /* 0x0000000700007c02 */ /* 0x000fee0008000f00 */
.L_x_198:
[----:B-1----:R1:W2:Y:S02]  /*a890*/  SYNCS.PHASECHK.TRANS64.TRYWAIT P0, [R0+URZ+0x40], R14 ;  /* 0x0000400e000075a7 */ /* 0x0022a400080011ff */
[----:B--2---:R-:W-:Y:S05]  /*a8a0*/  @!P0 NANOSLEEP.SYNCS 0x989680 ;  /* 0x009896800000895d */ /* 0x004fea0003900000 */
[----:B------:R-:W2:Y:S02]  /*a8b0*/  @!P0 SYNCS.PHASECHK.TRANS64 P0, [R0+URZ+0x40], R14 ;  /* 0x0000400e000085a7 */ /* 0x000ea400080010ff */
[----:B--2---:R-:W-:Y:S05]  /*a8c0*/  @!P0 BRA `(.L_x_198) ;  /* 0xfffffffc00f08947 */ /* 0x004fea000383ffff */
[----:B------:R-:W-:Y:S05]  /*a8d0*/  BRA `(.L_x_199) ;  /* 0xffffffa0001c7947 */ /* 0x000fea000383ffff */
.L_x_77:
[----:B------:R-:W-:Y:S07]  /*a8e0*/  MOV R0, UR7 ;  /* 0x0000000700007c02 */ /* 0x000fee0008000f00 */
.L_x_200:
[----:B-1----:R1:W2:Y:S02]  /*a8f0*/  SYNCS.PHASECHK.TRANS64.TRYWAIT P0, [R0+URZ+0x48], R14 ;  /* 0x0000480e000075a7 */ /* 0x0022a400080011ff */
[----:B--2---:R-:W-:Y:S05]  /*a900*/  @!P0 NANOSLEEP.SYNCS 0x989680 ;  /* 0x009896800000895d */ /* 0x004fea0003900000 */
[----:B------:R-:W2:Y:S02]  /*a910*/  @!P0 SYNCS.PHASECHK.TRANS64 P0, [R0+URZ+0x48], R14 ;  /* 0x0000480e000085a7 */ /* 0x000ea400080010ff */
[----:B--2---:R-:W-:Y:S05]  /*a920*/  @!P0 BRA `(.L_x_200) ;  /* 0xfffffffc00f08947 */ /* 0x004fea000383ffff */
[----:B------:R-:W-:Y:S05]  /*a930*/  BRA `(.L_x_201) ;  /* 0xffffffa000607947 */ /* 0x000fea000383ffff */
.L_x_78:
[----:B------:R-:W-:Y:S07]  /*a940*/  MOV R0, UR7 ;  /* 0x0000000700007c02 */ /* 0x000fee0008000f00 */
.L_x_202:
[----:B-1----:R1:W2:Y:S02]  /*a950*/  SYNCS.PHASECHK.TRANS64.TRYWAIT P0, [R0+URZ+0x50], R14 ;  /* 0x0000500e000075a7 */ /* 0x0022a400080011ff */
[----:B--2---:R-:W-:Y:S05]  /*a960*/  @!P0 NANOSLEEP.SYNCS 0x989680 ;  /* 0x009896800000895d */ /* 0x004fea0003900000 */
[----:B------:R-:W2:Y:S02]  /*a970*/  @!P0 SYNCS.PHASECHK.TRANS64 P0, [R0+URZ+0x50], R14 ;  /* 0x0000500e000085a7 */ /* 0x000ea400080010ff */
[----:B--2---:R-:W-:Y:S05]  /*a980*/  @!P0 BRA `(.L_x_202) ;  /* 0xfffffffc00f08947 */ /* 0x004fea000383ffff */
[----:B------:R-:W-:Y:S05]  /*a990*/  BRA `(.L_x_203) ;  /* 0xffffffa000a47947 */ /* 0x000fea000383ffff */
.L_x_79:
[----:B------:R-:W-:Y:S07]  /*a9a0*/  MOV R0, UR7 ;  /* 0x0000000700007c02 */ /* 0x000fee0008000f00 */
.L_x_204:
[----:B-1----:R1:W2:Y:S02]  /*a9b0*/  SYNCS.PHASECHK.TRANS64.TRYWAIT P0, [R0+URZ+0x58], R14 ;  /* 0x0000580e000075a7 */ /* 0x0022a400080011ff */
[----:B--2---:R-:W-:Y:S05]  /*a9c0*/  @!P0 NANOSLEEP.SYNCS 0x989680 ;  /* 0x009896800000895d */ /* 0x004fea0003900000 */
[----:B------:R-:W2:Y:S02]  /*a9d0*/  @!P0 SYNCS.PHASECHK.TRANS64 P0, [R0+URZ+0x58], R14 ;  /* 0x0000580e000085a7 */ /* 0x000ea400080010ff */
[----:B--2---:R-:W-:Y:S05]  /*a9e0*/  @!P0 BRA `(.L_x_204) ;  /* 0xfffffffc00f08947 */ /* 0x004fea000383ffff */
[----:B------:R-:W-:Y:S05]  /*a9f0*/  BRA `(.L_x_205) ;  /* 0xffffffa400287947 */ /* 0x000fea000383ffff */
.L_x_81:
[----:B------:R-:W-:-:S07]  /*aa00*/  MOV R0, UR7 ;  /* 0x0000000700007c02 */ /* 0x000fce0008000f00 */
.L_x_206:
[----:B-1----:R1:W3:Y:S02]  /*aa10*/  SYNCS.PHASECHK.TRANS64.TRYWAIT P0, [R0+URZ+0x40], R32 ;  /* 0x00004020000075a7 */ /* 0x0022e400080011ff */
[----:B---3--:R-:W-:Y:S05]  /*aa20*/  @!P0 NANOSLEEP.SYNCS 0x989680 ;  /* 0x009896800000895d */ /* 0x008fea0003900000 */
[----:B------:R-:W3:Y:S02]  /*aa30*/  @!P0 SYNCS.PHASECHK.TRANS64 P0, [R0+URZ+0x40], R32 ;  /* 0x00004020000085a7 */ /* 0x000ee400080010ff */
[----:B---3--:R-:W-:Y:S05]  /*aa40*/  @!P0 BRA `(.L_x_206) ;  /* 0xfffffffc00f08947 */ /* 0x008fea000383ffff */
[----:B------:R-:W-:Y:S05]  /*aa50*/  BRA `(.L_x_207) ;  /* 0xffffffa400907947 */ /* 0x000fea000383ffff */
.L_x_82:
[----:B-1----:R-:W-:-:S07]  /*aa60*/  MOV R0, UR7 ;  /* 0x0000000700007c02 */ /* 0x002fce0008000f00 */
.L_x_208:
[----:B-1----:R1:W3:Y:S02]  /*aa70*/  SYNCS.PHASECHK.TRANS64.TRYWAIT P0, [R0+URZ+0x48], R32 ;  /* 0x00004820000075a7 */ /* 0x0022e400080011ff */
[----:B---3--:R-:W-:Y:S05]  /*aa80*/  @!P0 NANOSLEEP.SYNCS 0x989680 ;  /* 0x009896800000895d */ /* 0x008fea0003900000 */
[----:B------:R-:W3:Y:S02]  /*aa90*/  @!P0 SYNCS.PHASECHK.TRANS64 P0, [R0+URZ+0x48], R32 ;  /* 0x00004820000085a7 */ /* 0x000ee400080010ff */
[----:B---3--:R-:W-:Y:S05]  /*aaa0*/  @!P0 BRA `(.L_x_208) ;  /* 0xfffffffc00f08947 */ /* 0x008fea000383ffff */
[----:B------:R-:W-:Y:S05]  /*aab0*/  BRA `(.L_x_209) ;  /* 0xffffffa400807947 */ /* 0x000fea000383ffff */
.L_x_83:
[----:B------:R-:W-:-:S07]  /*aac0*/  MOV R2, UR7 ;  /* 0x0000000700027c02 */ /* 0x000fce0008000f00 */
.L_x_210:
[----:B-1----:R1:W3:Y:S02]  /*aad0*/  SYNCS.PHASECHK.TRANS64.TRYWAIT P0, [R2+URZ+0x50], R32 ;  /* 0x00005020020075a7 */ /* 0x0022e400080011ff */
[----:B---3--:R-:W-:Y:S05]  /*aae0*/  @!P0 NANOSLEEP.SYNCS 0x989680 ;  /* 0x009896800000895d */ /* 0x008fea0003900000 */
[----:B------:R-:W3:Y:S02]  /*aaf0*/  @!P0 SYNCS.PHASECHK.TRANS64 P0, [R2+URZ+0x50], R32 ;  /* 0x00005020020085a7 */ /* 0x000ee400080010ff */
[----:B---3--:R-:W-:Y:S05]  /*ab00*/  @!P0 BRA `(.L_x_210) ;  /* 0xfffffffc00f08947 */ /* 0x008fea000383ffff */
[----:B------:R-:W-:Y:S05]  /*ab10*/  BRA `(.L_x_211) ;  /* 0xffffffa400747947 */ /* 0x000fea000383ffff */
.L_x_85:
[----:B--2---:R2:W4:Y:S02]  /*ab20*/  SYNCS.PHASECHK.TRANS64.TRYWAIT P0, [R0+URZ+0x70], R2 ;  /* 0x00007002000075a7 */ /* 0x00452400080011ff */
[----:B----4-:R-:W-:Y:S05]  /*ab30*/  @!P0 NANOSLEEP.SYNCS 0x989680 ;  /* 0x009896800000895d */ /* 0x010fea0003900000 */
[----:B------:R-:W4:Y:S02]  /*ab40*/  @!P0 SYNCS.PHASECHK.TRANS64 P0, [R0+URZ+0x70], R2 ;  /* 0x00007002000085a7 */ /* 0x000f2400080010ff */
[----:B----4-:R-:W-:Y:S05]  /*ab50*/  @!P0 BRA `(.L_x_85) ;  /* 0xfffffffc00f08947 */ /* 0x010fea000383ffff */
[----:B------:R-:W-:Y:S05]  /*ab60*/  BRA `(.L_x_212) ;  /* 0xffffffa800487947 */ /* 0x000fea000383ffff */
.L_x_96:
[----:B-1----:R-:W-:Y:S04]  /*ab70*/  MOV R0, UR48 ;  /* 0x0000003000007c02 */ /* 0x002fe80008000f00 */
[----:B------:R1:W3:Y:S03]  /*ab80*/  SYNCS.PHASECHK.TRANS64.TRYWAIT P1, [R0+URZ+0x20], R3 ;  /* 0x00002003000075a7 */ /* 0x0002e600080211ff */
[----:B---3--:R-:W-:Y:S05]  /*ab90*/  @!P1 NANOSLEEP.SYNCS 0x989680 ;  /* 0x009896800000995d */ /* 0x008fea0003900000 */
[----:B------:R-:W3:Y:S02]  /*aba0*/  @!P1 SYNCS.PHASECHK.TRANS64 P1, [R0+URZ+0x20], R3 ;  /* 0x00002003000095a7 */ /* 0x000ee400080210ff */
[----:B---3--:R-:W-:Y:S05]  /*abb0*/  @!P1 BRA `(.L_x_96) ;  /* 0xfffffffc00ec9947 */ /* 0x008fea000383ffff */
[----:B------:R-:W-:Y:S05]  /*abc0*/  BRA `(.L_x_95) ;  /* 0xffffffb4007c7947 */ /* 0x000fea000383ffff */
.L_x_98:
[----:B-1----:R1:W2:Y:S02]  /*abd0*/  SYNCS.PHASECHK.TRANS64.TRYWAIT P0, [R85+URZ+0x90], R2 ;  /* 0x00009002550075a7 */ /* 0x0022a400080011ff */
[----:B--2---:R-:W-:Y:S05]  /*abe0*/  @!P0 NANOSLEEP.SYNCS 0x989680 ;  /* 0x009896800000895d */ /* 0x004fea0003900000 */
[----:B------:R-:W2:Y:S02]  /*abf0*/  @!P0 SYNCS.PHASECHK.TRANS64 P0, [R85+URZ+0x90], R2 ;  /* 0x00009002550085a7 */ /* 0x000ea400080010ff */
[----:B--2---:R-:W-:Y:S05]  /*ac00*/  @!P0 BRA `(.L_x_98) ;  /* 0xfffffffc00f08947 */ /* 0x004fea000383ffff */
[----:B------:R-:W-:Y:S05]  /*ac10*/  BRA `(.L_x_97) ;  /* 0xffffffb400a87947 */ /* 0x000fea000383ffff */
.L_x_107:
[----:B-1----:R1:W2:Y:S02]  /*ac20*/  SYNCS.PHASECHK.TRANS64.TRYWAIT P0, [R2+URZ+0x20], R0 ;  /* 0x00002000020075a7 */ /* 0x0022a400080011ff */
[----:B--2---:R-:W-:Y:S05]  /*ac30*/  @!P0 NANOSLEEP.SYNCS 0x989680 ;  /* 0x009896800000895d */ /* 0x004fea0003900000 */
[----:B------:R-:W2:Y:S02]  /*ac40*/  @!P0 SYNCS.PHASECHK.TRANS64 P0, [R2+URZ+0x20], R0 ;  /* 0x00002000020085a7 */ /* 0x000ea400080010ff */
[----:B--2---:R-:W-:Y:S05]  /*ac50*/  @!P0 BRA `(.L_x_107) ;  /* 0xfffffffc00f08947 */ /* 0x004fea000383ffff */
[----:B------:R-:W-:Y:S05]  /*ac60*/  BRA `(.L_x_106) ;  /* 0xffffffbc004c7947 */ /* 0x000fea000383ffff */
.L_x_115:
[----:B-1----:R1:W2:Y:S02]  /*ac70*/  SYNCS.PHASECHK.TRANS64.TRYWAIT P0, [R0+URZ+0x20], R5 ;  /* 0x00002005000075a7 */ /* 0x0022a400080011ff */
[----:B--2---:R-:W-:Y:S05]  /*ac80*/  @!P0 NANOSLEEP.SYNCS 0x989680 ;  /* 0x009896800000895d */ /* 0x004fea0003900000 */
[----:B------:R-:W2:Y:S02]  /*ac90*/  @!P0 SYNCS.PHASECHK.TRANS64 P0, [R0+URZ+0x20], R5 ;  /* 0x00002005000085a7 */ /* 0x000ea400080010ff */
[----:B--2---:R-:W-:Y:S05]  /*aca0*/  @!P0 BRA `(.L_x_115) ;  /* 0xfffffffc00f08947 */ /* 0x004fea000383ffff */
[----:B------:R-:W-:Y:S05]  /*acb0*/  BRA `(.L_x_114) ;  /* 0xffffffc400107947 */ /* 0x000fea000383ffff */
.L_x_123:
[----:B-1----:R1:W2:Y:S02]  /*acc0*/  SYNCS.PHASECHK.TRANS64.TRYWAIT P0, [R0+URZ+0x20], R5 ;  /* 0x00002005000075a7 */ /* 0x0022a400080011ff */
[----:B--2---:R-:W-:Y:S05]  /*acd0*/  @!P0 NANOSLEEP.SYNCS 0x989680 ;  /* 0x009896800000895d */ /* 0x004fea0003900000 */
[----:B------:R-:W2:Y:S02]  /*ace0*/  @!P0 SYNCS.PHASECHK.TRANS64 P0, [R0+URZ+0x20], R5 ;  /* 0x00002005000085a7 */ /* 0x000ea400080010ff */
[----:B--2---:R-:W-:Y:S05]  /*acf0*/  @!P0 BRA `(.L_x_123) ;  /* 0xfffffffc00f08947 */ /* 0x004fea000383ffff */
[----:B------:R-:W-:Y:S05]  /*ad00*/  BRA `(.L_x_122) ;  /* 0xffffffc800d87947 */ /* 0x000fea000383ffff */
.L_x_131:
[----:B-1----:R1:W2:Y:S02]  /*ad10*/  SYNCS.PHASECHK.TRANS64.TRYWAIT P0, [R0+URZ+0x20], R5 ;  /* 0x00002005000075a7 */ /* 0x0022a400080011ff */
[----:B--2---:R-:W-:Y:S05]  /*ad20*/  @!P0 NANOSLEEP.SYNCS 0x989680 ;  /* 0x009896800000895d */ /* 0x004fea0003900000 */
[----:B------:R-:W2:Y:S02]  /*ad30*/  @!P0 SYNCS.PHASECHK.TRANS64 P0, [R0+URZ+0x20], R5 ;  /* 0x00002005000085a7 */ /* 0x000ea400080010ff */
[----:B--2---:R-:W-:Y:S05]  /*ad40*/  @!P0 BRA `(.L_x_131) ;  /* 0xfffffffc00f08947 */ /* 0x004fea000383ffff */
[----:B------:R-:W-:Y:S05]  /*ad50*/  BRA `(.L_x_130) ;  /* 0xffffffd000ac7947 */ /* 0x000fea000383ffff */
.L_x_139:
[----:B-1----:R1:W2:Y:S02]  /*ad60*/  SYNCS.PHASECHK.TRANS64.TRYWAIT P0, [R0+URZ+0x20], R5 ;  /* 0x00002005000075a7 */ /* 0x0022a400080011ff */
[----:B--2---:R-:W-:Y:S05]  /*ad70*/  @!P0 NANOSLEEP.SYNCS 0x989680 ;  /* 0x009896800000895d */ /* 0x004fea0003900000 */
[----:B------:R-:W2:Y:S02]  /*ad80*/  @!P0 SYNCS.PHASECHK.TRANS64 P0, [R0+URZ+0x20], R5 ;  /* 0x00002005000085a7 */ /* 0x000ea400080010ff */
[----:B--2---:R-:W-:Y:S05]  /*ad90*/  @!P0 BRA `(.L_x_139) ;  /* 0xfffffffc00f08947 */ /* 0x004fea000383ffff */
[----:B------:R-:W-:Y:S05]  /*ada0*/  BRA `(.L_x_138) ;  /* 0xffffffd800907947 */ /* 0x000fea000383ffff */
.L_x_147:
[----:B-1----:R1:W2:Y:S02]  /*adb0*/  SYNCS.PHASECHK.TRANS64.TRYWAIT P0, [R0+URZ+0x20], R5 ;  /* 0x00002005000075a7 */ /* 0x0022a400080011ff */
[----:B--2---:R-:W-:Y:S05]  /*adc0*/  @!P0 NANOSLEEP.SYNCS 0x989680 ;  /* 0x009896800000895d */ /* 0x004fea0003900000 */
[----:B------:R-:W2:Y:S02]  /*add0*/  @!P0 SYNCS.PHASECHK.TRANS64 P0, [R0+URZ+0x20], R5 ;  /* 0x00002005000085a7 */ /* 0x000ea400080010ff */
[----:B--2---:R-:W-:Y:S05]  /*ade0*/  @!P0 BRA `(.L_x_147) ;  /* 0xfffffffc00f08947 */ /* 0x004fea000383ffff */
[----:B------:R-:W-:Y:S05]  /*adf0*/  BRA `(.L_x_146) ;  /* 0xffffffe000687947 */ /* 0x000fea000383ffff */
.L_x_155:
[----:B--2---:R2:W3:Y:S02]  /*ae00*/  SYNCS.PHASECHK.TRANS64.TRYWAIT P0, [R0+URZ+0x20], R91 ;  /* 0x0000205b000075a7 */ /* 0x0044e400080011ff */
[----:B---3--:R-:W-:Y:S05]  /*ae10*/  @!P0 NANOSLEEP.SYNCS 0x989680 ;  /* 0x009896800000895d */ /* 0x008fea0003900000 */
[----:B------:R-:W3:Y:S02]  /*ae20*/  @!P0 SYNCS.PHASECHK.TRANS64 P0, [R0+URZ+0x20], R91 ;  /* 0x0000205b000085a7 */ /* 0x000ee400080010ff */
[----:B---3--:R-:W-:Y:S05]  /*ae30*/  @!P0 BRA `(.L_x_155) ;  /* 0xfffffffc00f08947 */ /* 0x008fea000383ffff */
[----:B------:R-:W-:Y:S05]  /*ae40*/  BRA `(.L_x_154) ;  /* 0xffffffe800407947 */ /* 0x000fea000383ffff */
        .weak           $__internal_0_$__cuda_sm10x_tcgen05_guardrail_trap_col_being_dealloced_not_returned_by_alloc
        .type           $__internal_0_$__cuda_sm10x_tcgen05_guardrail_trap_col_being_dealloced_not_returned_by_alloc,@function
        .size           $__internal_0_$__cuda_sm10x_tcgen05_guardrail_trap_col_being_dealloced_not_returned_by_alloc,($__internal_1_$__cuda_sm10x_tcgen05_guardrail_trap_phase_invalid_during_alloc - $__internal_0_$__cuda_sm10x_tcgen05_guardrail_trap_col_being_dealloced_not_returned_by_alloc)
$__internal_0_$__cuda_sm10x_tcgen05_guardrail_trap_col_being_dealloced_not_returned_by_alloc:
[----:B------:R-:W-:Y:S05]  /*ae50*/  BPT.TRAP 0x1 ;  /* 0x000000040000795c */ /* 0x000fea0000300000 */
[----:B------:R-:W-:-:S04]  /*ae60*/  HFMA2 R3, -RZ, RZ, 0, 0 ;  /* 0x00000000ff037431 */ /* 0x000fc800000001ff */
[----:B------:R-:W-:Y:S05]  /*ae70*/  RET.REL.NODEC R2 `(_ZN7cutlass13device_kernelINS_4gemm6kernel13GemmUniversalIN4cute5tupleIJiiiiEEENS1_10collective13CollectiveMmaINS1_35MainloopSm100TmaUmmaWarpSpecializedILi2ELi2ELi4ENS5_IJNS4_1CILi1EEESB_SB_EEEEENS5_IJNSA_ILi64EEENSA_ILi256EEESE_EEEfNS5_IJlSB_lEEEfSH_NS4_8TiledMMAINS4_8MMA_AtomIJNS4_17SM100_MMA_TF32_SSINS_10tfloat32_tESL_fLi64ELi256ELNS4_4UMMA5MajorE0ELSN_0ELNSM_7ScaleInE0ELSO_0EEEEEENS4_6LayoutISC_NS5_IJNSA_ILi0EEESS_SS_EEEEENS5_IJNS4_10UnderscoreESV_SV_EEEEENS4_13SM90_TMA_LOADENS4_14ComposedLayoutINS4_7SwizzleILi3ELi4ELi3EEENS4_18smem_ptr_flag_bitsILi32EEENSR_INS5_IJNSA_ILi8EEENSA_ILi32EEEEEENS5_IJS15_SB_EEEEEEEvNS4_8identityESY_S19_vS1A_EENS_8epilogue10collective18CollectiveEpilogueINS1C_23Sm100TmaWarpSpecializedILi4ELi2ELi16ELb1ELb0EEEJSG_NS5_IJNSR_ISE_SB_EENSR_IS15_SB_EEEEEfSH_fSH_NS1C_6fusion15FusionCallbacksIS1G_NS1K_17LinearCombinationIffffLNS_15FloatRoundStyleE2EEESG_S1J_JEEENS4_5SM1004TMEM4LOAD26SM100_TMEM_LOAD_16dp128b8xESY_S19_NS4_17SM75_U32x4_LDSM_NENS4_14SM90_TMA_STOREES19_NS4_17SM90_U32x4_STSM_NENS4_39AutoVectorizingCopyWithAssumedAlignmentILi128EEEEEEvvEEEEvNT_6ParamsE) ;  /* 0xffffff5002607950 */ /* 0x000fea0003c3ffff */
        .weak           $__internal_1_$__cuda_sm10x_tcgen05_guardrail_trap_phase_invalid_during_alloc
        .type           $__internal_1_$__cuda_sm10x_tcgen05_guardrail_trap_phase_invalid_during_alloc,@function
        .size           $__internal_1_$__cuda_sm10x_tcgen05_guardrail_trap_phase_invalid_during_alloc,($__internal_2_$__cuda_sm10x_tcgen05_guardrail_trap_unallocated_columns_being_dealloced - $__internal_1_$__cuda_sm10x_tcgen05_guardrail_trap_phase_invalid_during_alloc)
$__internal_1_$__cuda_sm10x_tcgen05_guardrail_trap_phase_invalid_during_alloc:
[----:B------:R-:W-:Y:S05]  /*ae80*/  BPT.TRAP 0x1 ;  /* 0x000000040000795c */ /* 0x000fea0000300000 */
[----:B------:R-:W-:-:S04]  /*ae90*/  MOV R3, 0x0 ;  /* 0x0000000000037802 */ /* 0x000fc80000000f00 */
[----:B------:R-:W-:Y:S05]  /*aea0*/  RET.REL.NODEC R2 `(_ZN7cutlass13device_kernelINS_4gemm6kernel13GemmUniversalIN4cute5tupleIJiiiiEEENS1_10collective13CollectiveMmaINS1_35MainloopSm100TmaUmmaWarpSpecializedILi2ELi2ELi4ENS5_IJNS4_1CILi1EEESB_SB_EEEEENS5_IJNSA_ILi64EEENSA_ILi256EEESE_EEEfNS5_IJlSB_lEEEfSH_NS4_8TiledMMAINS4_8MMA_AtomIJNS4_17SM100_MMA_TF32_SSINS_10tfloat32_tESL_fLi64ELi256ELNS4_4UMMA5MajorE0ELSN_0ELNSM_7ScaleInE0ELSO_0EEEEEENS4_6LayoutISC_NS5_IJNSA_ILi0EEESS_SS_EEEEENS5_IJNS4_10UnderscoreESV_SV_EEEEENS4_13SM90_TMA_LOADENS4_14ComposedLayoutINS4_7SwizzleILi3ELi4ELi3EEENS4_18smem_ptr_flag_bitsILi32EEENSR_INS5_IJNSA_ILi8EEENSA_ILi32EEEEEENS5_IJS15_SB_EEEEEEEvNS4_8identityESY_S19_vS1A_EENS_8epilogue10collective18CollectiveEpilogueINS1C_23Sm100TmaWarpSpecializedILi4ELi2ELi16ELb1ELb0EEEJSG_NS5_IJNSR_ISE_SB_EENSR_IS15_SB_EEEEEfSH_fSH_NS1C_6fusion15FusionCallbacksIS1G_NS1K_17LinearCombinationIffffLNS_15FloatRoundStyleE2EEESG_S1J_JEEENS4_5SM1004TMEM4LOAD26SM100_TMEM_LOAD_16dp128b8xESY_S19_NS4_17SM75_U32x4_LDSM_NENS4_14SM90_TMA_STOREES19_NS4_17SM90_U32x4_STSM_NENS4_39AutoVectorizingCopyWithAssumedAlignmentILi128EEEEEEvvEEEEvNT_6ParamsE) ;  /* 0xffffff5002547950 */ /* 0x000fea0003c3ffff */
        .weak           $__internal_2_$__cuda_sm10x_tcgen05_guardrail_trap_unallocated_columns_being_dealloced
        .type           $__internal_2_$__cuda_sm10x_tcgen05_guardrail_trap_unallocated_columns_being_dealloced,@function
        .size           $__internal_2_$__cuda_sm10x_tcgen05_guardrail_trap_unallocated_columns_being_dealloced,(.L_x_214 - $__internal_2_$__cuda_sm10x_tcgen05_guardrail_trap_unallocated_columns_being_dealloced)
$__internal_2_$__cuda_sm10x_tcgen05_guardrail_trap_unallocated_columns_being_dealloced:
[----:B------:R-:W-:Y:S05]  /*aeb0*/  BPT.TRAP 0x1 ;  /* 0x000000040000795c */ /* 0x000fea0000300000 */
[----:B------:R-:W-:-:S04]  /*aec0*/  HFMA2 R3, -RZ, RZ, 0, 0 ;  /* 0x00000000ff037431 */ /* 0x000fc800000001ff */
[----:B------:R-:W-:Y:S05]  /*aed0*/  RET.REL.NODEC R2 `(_ZN7cutlass13device_kernelINS_4gemm6kernel13GemmUniversalIN4cute5tupleIJiiiiEEENS1_10collective13CollectiveMmaINS1_35MainloopSm100TmaUmmaWarpSpecializedILi2ELi2ELi4ENS5_IJNS4_1CILi1EEESB_SB_EEEEENS5_IJNSA_ILi64EEENSA_ILi256EEESE_EEEfNS5_IJlSB_lEEEfSH_NS4_8TiledMMAINS4_8MMA_AtomIJNS4_17SM100_MMA_TF32_SSINS_10tfloat32_tESL_fLi64ELi256ELNS4_4UMMA5MajorE0ELSN_0ELNSM_7ScaleInE0ELSO_0EEEEEENS4_6LayoutISC_NS5_IJNSA_ILi0EEESS_SS_EEEEENS5_IJNS4_10UnderscoreESV_SV_EEEEENS4_13SM90_TMA_LOADENS4_14ComposedLayoutINS4_7SwizzleILi3ELi4ELi3EEENS4_18smem_ptr_flag_bitsILi32EEENSR_INS5_IJNSA_ILi8EEENSA_ILi32EEEEEENS5_IJS15_SB_EEEEEEEvNS4_8identityESY_S19_vS1A_EENS_8epilogue10collective18CollectiveEpilogueINS1C_23Sm100TmaWarpSpecializedILi4ELi2ELi16ELb1ELb0EEEJSG_NS5_IJNSR_ISE_SB_EENSR_IS15_SB_EEEEEfSH_fSH_NS1C_6fusion15FusionCallbacksIS1G_NS1K_17LinearCombinationIffffLNS_15FloatRoundStyleE2EEESG_S1J_JEEENS4_5SM1004TMEM4LOAD26SM100_TMEM_LOAD_16dp128b8xESY_S19_NS4_17SM75_U32x4_LDSM_NENS4_14SM90_TMA_STOREES19_NS4_17SM90_U32x4_STSM_NENS4_39AutoVectorizingCopyWithAssumedAlignmentILi128EEEEEEvvEEEEvNT_6ParamsE) ;  /* 0xffffff5002487950 */ /* 0x000fea0003c3ffff */
.L_x_213:
[----:B------:R-:W-:-:S00]  /*aee0*/  BRA `(.L_x_213) ;  /* 0xfffffffc00fc7947 */ /* 0x000fc0000383ffff */
[----:B------:R-:W-:-:S00]  /*aef0*/  NOP ;  /* 0x0000000000007918 */ /* 0x000fc00000000000 */
        /* <DEDUP_REMOVED lines=8> */
.L_x_214:


//--------------------- .nv.global.init           --------------------------
	.section	.nv.global.init,"aw",@progbits
.nv.global.init:
	.type		$str$27,@object
	.size		$str$27,($str$28 - $str$27)
$str$27:
        /*0000*/ 	.byte	0x28, 0x61, 0x64, 0x64, 0x72, 0x65, 0x73, 0x73, 0x20, 0x26, 0x20, 0x6d, 0x61, 0x73, 0x6b, 0x29
        /*0010*/ 	.byte	0x20, 0x3d, 0x3d, 0x20, 0x30, 0x00
	.type		$str$28,@object
	.size		$str$28,($str$26 - $str$28)
$str$28:
        /*0016*/ 	.byte	0x2f, 0x74, 0x6d, 0x70, 0x2f, 0x63, 0x75, 0x74, 0x6c, 0x61, 0x73, 0x73, 0x5f, 0x73, 0x77, 0x65
        /*0026*/ 	.byte	0x65, 0x70, 0x5f, 0x73, 0x72, 0x63, 0x2f, 0x69, 0x6e, 0x63, 0x6c, 0x75, 0x64, 0x65, 0x2f, 0x63
        /*0036*/ 	.byte	0x75, 0x74, 0x65, 0x2f, 0x70, 0x6f, 0x69, 0x6e, 0x74, 0x65, 0x72, 0x5f, 0x66, 0x6c, 0x61, 0x67
        /*0046*/ 	.byte	0x67, 0x65, 0x64, 0x2e, 0x68, 0x70, 0x70, 0x00
	.type		$str$26,@object
	.size		$str$26,($str$25 - $str$26)
$str$26:
        /*004e*/ 	.byte	0x2f, 0x74, 0x6d, 0x70, 0x2f, 0x63, 0x75, 0x74, 0x6c, 0x61, 0x73, 0x73, 0x5f, 0x73, 0x77, 0x65
        /*005e*/ 	.byte	0x65, 0x70, 0x5f, 0x73, 0x72, 0x63, 0x2f, 0x69, 0x6e, 0x63, 0x6c, 0x75, 0x64, 0x65, 0x2f, 0x63
        /*006e*/ 	.byte	0x75, 0x74, 0x65, 0x2f, 0x61, 0x74, 0x6f, 0x6d, 0x2f, 0x63, 0x6f, 0x70, 0x79, 0x5f, 0x74, 0x72
        /*007e*/ 	.byte	0x61, 0x69, 0x74, 0x73, 0x5f, 0x73, 0x6d, 0x31, 0x30, 0x30, 0x2e, 0x68, 0x70, 0x70, 0x00
	.type		$str$25,@object
	.size		$str$25,(__unnamed_1 - $str$25)
$str$25:
        /*008d*/ 	.byte	0x28, 0x28, 0x75, 0x69, 0x6e, 0x74, 0x33, 0x32, 0x5f, 0x74, 0x28, 0x74, 0x68, 0x72, 0x65, 0x61
        /*009d*/ 	.byte	0x64, 0x49, 0x64, 0x78, 0x2e, 0x78, 0x29, 0x20, 0x2f, 0x20, 0x33, 0x32, 0x29, 0x20, 0x25, 0x20
        /*00ad*/ 	.byte	0x34, 0x29, 0x20, 0x3d, 0x3d, 0x20, 0x28, 0x28, 0x28, 0x74, 0x6d, 0x65, 0x6d, 0x5f, 0x61, 0x64
        /*00bd*/ 	.byte	0x64, 0x72, 0x20, 0x3e, 0x3e, 0x20, 0x31, 0x36, 0x29, 0x20, 0x2f, 0x20, 0x33, 0x32, 0x29, 0x20
        /*00cd*/ 	.byte	0x25, 0x20, 0x34, 0x29, 0x00
	.type		__unnamed_1,@object
	.size		__unnamed_1,(__unnamed_2 - __unnamed_1)
__unnamed_1:
        /*00d2*/ 	.byte	0x61, 0x75, 0x74, 0x6f, 0x20, 0x63, 0x75, 0x74, 0x65, 0x3a, 0x3a, 0x61, 0x73, 0x5f, 0x70, 0x6f
        /* <DEDUP_REMOVED lines=23> */
        /*0252*/ 	.byte	0x3c, 0x32, 0x30, 0x34, 0x38, 0x3e, 0x3e, 0x3e, 0x3e, 0x5d, 0x00
	.type		__unnamed_2,@object
	.size		__unnamed_2,(.L_2 - __unnamed_2)
__unnamed_2:
        /* <DEDUP_REMOVED lines=45> */
        /*052d*/ 	.byte	0x3e, 0x3e, 0x3e, 0x5d, 0x00
.L_2:


//--------------------- .nv.shared._ZN7cutlass13device_kernelINS_4gemm6kernel13GemmUniversalIN4cute5tupleIJiiiiEEENS1_10collective13CollectiveMmaINS1_35MainloopSm100TmaUmmaWarpSpecializedILi2ELi2ELi4ENS5_IJNS4_1CILi1EEESB_SB_EEEEENS5_IJNSA_ILi64EEENSA_ILi256EEESE_EEEfNS5_IJlSB_lEEEfSH_NS4_8TiledMMAINS4_8MMA_AtomIJNS4_17SM100_MMA_TF32_SSINS_10tfloat32_tESL_fLi64ELi256ELNS4_4UMMA5MajorE0ELSN_0ELNSM_7ScaleInE0ELSO_0EEEEEENS4_6LayoutISC_NS5_IJNSA_ILi0EEESS_SS_EEEEENS5_IJNS4_10UnderscoreESV_SV_EEEEENS4_13SM90_TMA_LOADENS4_14ComposedLayoutINS4_7SwizzleILi3ELi4ELi3EEENS4_18smem_ptr_flag_bitsILi32EEENSR_INS5_IJNSA_ILi8EEENSA_ILi32EEEEEENS5_IJS15_SB_EEEEEEEvNS4_8identityESY_S19_vS1A_EENS_8epilogue10collective18CollectiveEpilogueINS1C_23Sm100TmaWarpSpecializedILi4ELi2ELi16ELb1ELb0EEEJSG_NS5_IJNSR_ISE_SB_EENSR_IS15_SB_EEEEEfSH_fSH_NS1C_6fusion15FusionCallbacksIS1G_NS1K_17LinearCombinationIffffLNS_15FloatRoundStyleE2EEESG_S1J_JEEENS4_5SM1004TMEM4LOAD26SM100_TMEM_LOAD_16dp128b8xESY_S19_NS4_17SM75_U32x4_LDSM_NENS4_14SM90_TMA_STOREES19_NS4_17SM90_U32x4_STSM_NENS4_39AutoVectorizingCopyWithAssumedAlignmentILi128EEEEEEvvEEEEvNT_6ParamsE --------------------------
	.section	.nv.shared._ZN7cutlass13device_kernelINS_4gemm6kernel13GemmUniversalIN4cute5tupleIJiiiiEEENS1_10collective13CollectiveMmaINS1_35MainloopSm100TmaUmmaWarpSpecializedILi2ELi2ELi4ENS5_IJNS4_1CILi1EEESB_SB_EEEEENS5_IJNSA_ILi64EEENSA_ILi256EEESE_EEEfNS5_IJlSB_lEEEfSH_NS4_8TiledMMAINS4_8MMA_AtomIJNS4_17SM100_MMA_TF32_SSINS_10tfloat32_tESL_fLi64ELi256ELNS4_4UMMA5MajorE0ELSN_0ELNSM_7ScaleInE0ELSO_0EEEEEENS4_6LayoutISC_NS5_IJNSA_ILi0EEESS_SS_EEEEENS5_IJNS4_10UnderscoreESV_SV_EEEEENS4_13SM90_TMA_LOADENS4_14ComposedLayoutINS4_7SwizzleILi3ELi4ELi3EEENS4_18smem_ptr_flag_bitsILi32EEENSR_INS5_IJNSA_ILi8EEENSA_ILi32EEEEEENS5_IJS15_SB_EEEEEEEvNS4_8identityESY_S19_vS1A_EENS_8epilogue10collective18CollectiveEpilogueINS1C_23Sm100TmaWarpSpecializedILi4ELi2ELi16ELb1ELb0EEEJSG_NS5_IJNSR_ISE_SB_EENSR_IS15_SB_EEEEEfSH_fSH_NS1C_6fusion15FusionCallbacksIS1G_NS1K_17LinearCombinationIffffLNS_15FloatRoundStyleE2EEESG_S1J_JEEENS4_5SM1004TMEM4LOAD26SM100_TMEM_LOAD_16dp128b8xESY_S19_NS4_17SM75_U32x4_LDSM_NENS4_14SM90_TMA_STOREES19_NS4_17SM90_U32x4_STSM_NENS4_39AutoVectorizingCopyWithAssumedAlignmentILi128EEEEEEvvEEEEvNT_6ParamsE,"aw",@nobits
	.sectionflags	@""
	.align	16
	.zero		1024


//--------------------- .nv.shared.reserved.0     --------------------------
	.section	.nv.shared.reserved.0,"aw",@nobits
	.weak		__nv_reservedSMEM_offset_0_alias
	.size		__nv_reservedSMEM_offset_0_alias, 0, 64
	.other		__nv_reservedSMEM_offset_0_alias,@"STO_CUDA_RESERVED_SHARED STV_DEFAULT"
__nv_reservedSMEM_offset_0_alias:
	.zero		0
.nv.shared.reserved.0:
	.zero		64
	.weak		__nv_reservedSMEM_tcgen05_partition
	.type		__nv_reservedSMEM_tcgen05_partition,@object
	.size		__nv_reservedSMEM_tcgen05_partition,(.L_0 - __nv_reservedSMEM_tcgen05_partition)
__nv_reservedSMEM_tcgen05_partition:
	.zero		32
.L_0:


//--------------------- .nv.global                --------------------------
	.section	.nv.global,"aw",@nobits
.nv.global:
	.type		_ZN40_INTERNAL_d5be81ab_4_k_cu_a4934a94_333714cute1_E,@object
	.size		_ZN40_INTERNAL_d5be81ab_4_k_cu_a4934a94_333714cute1_E,(_ZN40_INTERNAL_d5be81ab_4_k_cu_a4934a94_333714cuda3std3__45__cpo6cbeginE - _ZN40_INTERNAL_d5be81ab_4_k_cu_a4934a94_333714cute1_E)
_ZN40_INTERNAL_d5be81ab_4_k_cu_a4934a94_333714cute1_E:
	.zero		1
	.type		_ZN40_INTERNAL_d5be81ab_4_k_cu_a4934a94_333714cuda3std3__45__cpo6cbeginE,@object
	.size		_ZN40_INTERNAL_d5be81ab_4_k_cu_a4934a94_333714cuda3std3__45__cpo6cbeginE,(_ZN40_INTERNAL_d5be81ab_4_k_cu_a4934a94_333714cuda3std3__48in_placeE - _ZN40_INTERNAL_d5be81ab_4_k_cu_a4934a94_333714cuda3std3__45__cpo6cbeginE)
_ZN40_INTERNAL_d5be81ab_4_k_cu_a4934a94_333714cuda3std3__45__cpo6cbeginE:
	.zero		1
	.type		_ZN40_INTERNAL_d5be81ab_4_k_cu_a4934a94_333714cuda3std3__48in_placeE,@object
	.size		_ZN40_INTERNAL_d5be81ab_4_k_cu_a4934a94_333714cuda3std3__48in_placeE,(_ZN40_INTERNAL_d5be81ab_4_k_cu_a4934a94_333714cuda3std6ranges3__45__cpo9iter_moveE - _ZN40_INTERNAL_d5be81ab_4_k_cu_a4934a94_333714cuda3std3__48in_placeE)
_ZN40_INTERNAL_d5be81ab_4_k_cu_a4934a94_333714cuda3std3__48in_placeE:
	.zero		1
	.type		_ZN40_INTERNAL_d5be81ab_4_k_cu_a4934a94_333714cuda3std6ranges3__45__cpo9iter_moveE,@object
	.size		_ZN40_INTERNAL_d5be81ab_4_k_cu_a4934a94_333714cuda3std6ranges3__45__cpo9iter_moveE,(_ZN40_INTERNAL_d5be81ab_4_k_cu_a4934a94_333714cuda3std3__45__cpo5beginE - _ZN40_INTERNAL_d5be81ab_4_k_cu_a4934a94_333714cuda3std6ranges3__45__cpo9iter_moveE)
_ZN40_INTERNAL_d5be81ab_4_k_cu_a4934a94_333714cuda3std6ranges3__45__cpo9iter_moveE:
	.zero		1
	.type		_ZN40_INTERNAL_d5be81ab_4_k_cu_a4934a94_333714cuda3std3__45__cpo5beginE,@object
	.size		_ZN40_INTERNAL_d5be81ab_4_k_cu_a4934a94_333714cuda3std3__45__cpo5beginE,(_ZN40_INTERNAL_d5be81ab_4_k_cu_a4934a94_333714cuda3std3__442_GLOBAL__N__d5be81ab_4_k_cu_a4934a94_333716ignoreE - _ZN40_INTERNAL_d5be81ab_4_k_cu_a4934a94_333714cuda3std3__45__cpo5beginE)
_ZN40_INTERNAL_d5be81ab_4_k_cu_a4934a94_333714cuda3std3__45__cpo5beginE:
	.zero		1
	.type		_ZN40_INTERNAL_d5be81ab_4_k_cu_a4934a94_333714cuda3std3__442_GLOBAL__N__d5be81ab_4_k_cu_a4934a94_333716ignoreE,@object
	.size		_ZN40_INTERNAL_d5be81ab_4_k_cu_a4934a94_333714cuda3std3__442_GLOBAL__N__d5be81ab_4_k_cu_a4934a94_333716ignoreE,(_ZN40_INTERNAL_d5be81ab_4_k_cu_a4934a94_333714cute7productE - _ZN40_INTERNAL_d5be81ab_4_k_cu_a4934a94_333714cuda3std3__442_GLOBAL__N__d5be81ab_4_k_cu_a4934a94_333716ignoreE)
_ZN40_INTERNAL_d5be81ab_4_k_cu_a4934a94_333714cuda3std3__442_GLOBAL__N__d5be81ab_4_k_cu_a4934a94_333716ignoreE:
	.zero		1
	.type		_ZN40_INTERNAL_d5be81ab_4_k_cu_a4934a94_333714cute7productE,@object
	.size		_ZN40_INTERNAL_d5be81ab_4_k_cu_a4934a94_333714cute7productE,(_ZN40_INTERNAL_d5be81ab_4_k_cu_a4934a94_333714cuda3std3__45__cpo3endE - _ZN40_INTERNAL_d5be81ab_4_k_cu_a4934a94_333714cute7productE)
_ZN40_INTERNAL_d5be81ab_4_k_cu_a4934a94_333714cute7productE:
	.zero		1
	.type		_ZN40_INTERNAL_d5be81ab_4_k_cu_a4934a94_333714cuda3std3__45__cpo3endE,@object
	.size		_ZN40_INTERNAL_d5be81ab_4_k_cu_a4934a94_333714cuda3std3__45__cpo3endE,(_ZN40_INTERNAL_d5be81ab_4_k_cu_a4934a94_333714cuda3std3__419piecewise_constructE - _ZN40_INTERNAL_d5be81ab_4_k_cu_a4934a94_333714cuda3std3__45__cpo3endE)
_ZN40_INTERNAL_d5be81ab_4_k_cu_a4934a94_333714cuda3std3__45__cpo3endE:
	.zero		1
	.type		_ZN40_INTERNAL_d5be81ab_4_k_cu_a4934a94_333714cuda3std3__419piecewise_constructE,@object
	.size		_ZN40_INTERNAL_d5be81ab_4_k_cu_a4934a94_333714cuda3std3__419piecewise_constructE,(_ZN40_INTERNAL_d5be81ab_4_k_cu_a4934a94_333714cuda3std3__45__cpo4cendE - _ZN40_INTERNAL_d5be81ab_4_k_cu_a4934a94_333714cuda3std3__419piecewise_constructE)
_ZN40_INTERNAL_d5be81ab_4_k_cu_a4934a94_333714cuda3std3__419piecewise_constructE:
	.zero		1
	.type		_ZN40_INTERNAL_d5be81ab_4_k_cu_a4934a94_333714cuda3std3__45__cpo4cendE,@object
	.size		_ZN40_INTERNAL_d5be81ab_4_k_cu_a4934a94_333714cuda3std3__45__cpo4cendE,(_ZN40_INTERNAL_d5be81ab_4_k_cu_a4934a94_333714cuda3std6ranges3__45__cpo4swapE - _ZN40_INTERNAL_d5be81ab_4_k_cu_a4934a94_333714cuda3std3__45__cpo4cendE)
_ZN40_INTERNAL_d5be81ab_4_k_cu_a4934a94_333714cuda3std3__45__cpo4cendE:
	.zero		1
	.type		_ZN40_INTERNAL_d5be81ab_4_k_cu_a4934a94_333714cuda3std6ranges3__45__cpo4swapE,@object
	.size		_ZN40_INTERNAL_d5be81ab_4_k_cu_a4934a94_333714cuda3std6ranges3__45__cpo4swapE,(.L_10 - _ZN40_INTERNAL_d5be81ab_4_k_cu_a4934a94_333714cuda3std6ranges3__45__cpo4swapE)
_ZN40_INTERNAL_d5be81ab_4_k_cu_a4934a94_333714cuda3std6ranges3__45__cpo4swapE:
	.zero		1
.L_10:


//--------------------- .nv.constant0._ZN7cutlass13device_kernelINS_4gemm6kernel13GemmUniversalIN4cute5tupleIJiiiiEEENS1_10collective13CollectiveMmaINS1_35MainloopSm100TmaUmmaWarpSpecializedILi2ELi2ELi4ENS5_IJNS4_1CILi1EEESB_SB_EEEEENS5_IJNSA_ILi64EEENSA_ILi256EEESE_EEEfNS5_IJlSB_lEEEfSH_NS4_8TiledMMAINS4_8MMA_AtomIJNS4_17SM100_MMA_TF32_SSINS_10tfloat32_tESL_fLi64ELi256ELNS4_4UMMA5MajorE0ELSN_0ELNSM_7ScaleInE0ELSO_0EEEEEENS4_6LayoutISC_NS5_IJNSA_ILi0EEESS_SS_EEEEENS5_IJNS4_10UnderscoreESV_SV_EEEEENS4_13SM90_TMA_LOADENS4_14ComposedLayoutINS4_7SwizzleILi3ELi4ELi3EEENS4_18smem_ptr_flag_bitsILi32EEENSR_INS5_IJNSA_ILi8EEENSA_ILi32EEEEEENS5_IJS15_SB_EEEEEEEvNS4_8identityESY_S19_vS1A_EENS_8epilogue10collective18CollectiveEpilogueINS1C_23Sm100TmaWarpSpecializedILi4ELi2ELi16ELb1ELb0EEEJSG_NS5_IJNSR_ISE_SB_EENSR_IS15_SB_EEEEEfSH_fSH_NS1C_6fusion15FusionCallbacksIS1G_NS1K_17LinearCombinationIffffLNS_15FloatRoundStyleE2EEESG_S1J_JEEENS4_5SM1004TMEM4LOAD26SM100_TMEM_LOAD_16dp128b8xESY_S19_NS4_17SM75_U32x4_LDSM_NENS4_14SM90_TMA_STOREES19_NS4_17SM90_U32x4_STSM_NENS4_39AutoVectorizingCopyWithAssumedAlignmentILi128EEEEEEvvEEEEvNT_6ParamsE --------------------------
	.section	.nv.constant0._ZN7cutlass13device_kernelINS_4gemm6kernel13GemmUniversalIN4cute5tupleIJiiiiEEENS1_10collective13CollectiveMmaINS1_35MainloopSm100TmaUmmaWarpSpecializedILi2ELi2ELi4ENS5_IJNS4_1CILi1EEESB_SB_EEEEENS5_IJNSA_ILi64EEENSA_ILi256EEESE_EEEfNS5_IJlSB_lEEEfSH_NS4_8TiledMMAINS4_8MMA_AtomIJNS4_17SM100_MMA_TF32_SSINS_10tfloat32_tESL_fLi64ELi256ELNS4_4UMMA5MajorE0ELSN_0ELNSM_7ScaleInE0ELSO_0EEEEEENS4_6LayoutISC_NS5_IJNSA_ILi0EEESS_SS_EEEEENS5_IJNS4_10UnderscoreESV_SV_EEEEENS4_13SM90_TMA_LOADENS4_14ComposedLayoutINS4_7SwizzleILi3ELi4ELi3EEENS4_18smem_ptr_flag_bitsILi32EEENSR_INS5_IJNSA_ILi8EEENSA_ILi32EEEEEENS5_IJS15_SB_EEEEEEEvNS4_8identityESY_S19_vS1A_EENS_8epilogue10collective18CollectiveEpilogueINS1C_23Sm100TmaWarpSpecializedILi4ELi2ELi16ELb1ELb0EEEJSG_NS5_IJNSR_ISE_SB_EENSR_IS15_SB_EEEEEfSH_fSH_NS1C_6fusion15FusionCallbacksIS1G_NS1K_17LinearCombinationIffffLNS_15FloatRoundStyleE2EEESG_S1J_JEEENS4_5SM1004TMEM4LOAD26SM100_TMEM_LOAD_16dp128b8xESY_S19_NS4_17SM75_U32x4_LDSM_NENS4_14SM90_TMA_STOREES19_NS4_17SM90_U32x4_STSM_NENS4_39AutoVectorizingCopyWithAssumedAlignmentILi128EEEEEEvvEEEEvNT_6ParamsE,"a",@progbits
	.sectionflags	@""
	.align	4
.nv.constant0._ZN7cutlass13device_kernelINS_4gemm6kernel13GemmUniversalIN4cute5tupleIJiiiiEEENS1_10collective13CollectiveMmaINS1_35MainloopSm100TmaUmmaWarpSpecializedILi2ELi2ELi4ENS5_IJNS4_1CILi1EEESB_SB_EEEEENS5_IJNSA_ILi64EEENSA_ILi256EEESE_EEEfNS5_IJlSB_lEEEfSH_NS4_8TiledMMAINS4_8MMA_AtomIJNS4_17SM100_MMA_TF32_SSINS_10tfloat32_tESL_fLi64ELi256ELNS4_4UMMA5MajorE0ELSN_0ELNSM_7ScaleInE0ELSO_0EEEEEENS4_6LayoutISC_NS5_IJNSA_ILi0EEESS_SS_EEEEENS5_IJNS4_10UnderscoreESV_SV_EEEEENS4_13SM90_TMA_LOADENS4_14ComposedLayoutINS4_7SwizzleILi3ELi4ELi3EEENS4_18smem_ptr_flag_bitsILi32EEENSR_INS5_IJNSA_ILi8EEENSA_ILi32EEEEEENS5_IJS15_SB_EEEEEEEvNS4_8identityESY_S19_vS1A_EENS_8epilogue10collective18CollectiveEpilogueINS1C_23Sm100TmaWarpSpecializedILi4ELi2ELi16ELb1ELb0EEEJSG_NS5_IJNSR_ISE_SB_EENSR_IS15_SB_EEEEEfSH_fSH_NS1C_6fusion15FusionCallbacksIS1G_NS1K_17LinearCombinationIffffLNS_15FloatRoundStyleE2EEESG_S1J_JEEENS4_5SM1004TMEM4LOAD26SM100_TMEM_LOAD_16dp128b8xESY_S19_NS4_17SM75_U32x4_LDSM_NENS4_14SM90_TMA_STOREES19_NS4_17SM90_U32x4_STSM_NENS4_39AutoVectorizingCopyWithAssumedAlignmentILi128EEEEEEvvEEEEvNT_6ParamsE:
	.zero		2944


//--------------------- SYMBOLS --------------------------

	.type		.nv.reservedSmem.offset0,@object
	.size		.nv.reservedSmem.offset0,0x4
	.type		.nv.reservedSmem.cap,@object
	.size		.nv.reservedSmem.cap,0x4
	.type		__assertfail,@function
